//
// Generated by NVIDIA NVVM Compiler
//
// Compiler Build ID: CL-36424714
// Cuda compilation tools, release 13.0, V13.0.88
// Based on NVVM 20.0.0
//

.version 9.0
.target sm_100
.address_size 64

	// .globl	_Z13kernelAoS_colPiS_iii

.visible .entry _Z13kernelAoS_colPiS_iii(
	.param .u64 .ptr .align 1 _Z13kernelAoS_colPiS_iii_param_0,
	.param .u64 .ptr .align 1 _Z13kernelAoS_colPiS_iii_param_1,
	.param .u32 _Z13kernelAoS_colPiS_iii_param_2,
	.param .u32 _Z13kernelAoS_colPiS_iii_param_3,
	.param .u32 _Z13kernelAoS_colPiS_iii_param_4
)
{
	.reg .pred 	%p<14>;
	.reg .b32 	%r<21>;
	.reg .b64 	%rd<5>;

	ld.param.u64 	%rd2, [_Z13kernelAoS_colPiS_iii_param_0];
	ld.param.u32 	%r6, [_Z13kernelAoS_colPiS_iii_param_3];
	ld.param.u32 	%r7, [_Z13kernelAoS_colPiS_iii_param_4];
	mov.u32 	%r8, %tid.x;
	mov.u32 	%r9, %ntid.x;
	mov.u32 	%r10, %ctaid.x;
	mad.lo.s32 	%r1, %r9, %r10, %r8;
	mul.lo.s32 	%r11, %r7, %r6;
	setp.ge.s32 	%p1, %r1, %r11;
	@%p1 bra 	$L__BB0_5;
	cvta.to.global.u64 	%rd3, %rd2;
	shl.b32 	%r12, %r1, 2;
	mul.wide.s32 	%rd4, %r12, 4;
	add.s64 	%rd1, %rd3, %rd4;
	ld.global.u32 	%r2, [%rd1];
	ld.global.u32 	%r13, [%rd1+4];
	ld.global.u32 	%r14, [%rd1+8];
	ld.global.u32 	%r15, [%rd1+12];
	setp.eq.s32 	%p2, %r2, 0;
	setp.eq.s32 	%p3, %r14, 0;
	or.pred  	%p4, %p2, %p3;
	setp.ne.s32 	%p5, %r13, 0;
	or.pred  	%p6, %p4, %p5;
	setp.ne.s32 	%p7, %r15, 0;
	or.pred  	%p8, %p6, %p7;
	@%p8 bra 	$L__BB0_3;
	mov.b32 	%r19, 0;
	st.global.u32 	[%rd1], %r19;
	mov.b32 	%r20, 1;
	st.global.u32 	[%rd1+4], %r20;
	st.global.u32 	[%rd1+8], %r19;
	st.global.u32 	[%rd1+12], %r20;
	bra.uni 	$L__BB0_5;
$L__BB0_3:
	or.b32  	%r16, %r2, %r14;
	setp.ne.s32 	%p9, %r16, 0;
	setp.eq.s32 	%p10, %r13, 0;
	setp.eq.s32 	%p11, %r15, 0;
	or.pred  	%p12, %p10, %p11;
	or.pred  	%p13, %p12, %p9;
	@%p13 bra 	$L__BB0_5;
	mov.b32 	%r17, 1;
	st.global.u32 	[%rd1], %r17;
	mov.b32 	%r18, 0;
	st.global.u32 	[%rd1+4], %r18;
	st.global.u32 	[%rd1+8], %r17;
	st.global.u32 	[%rd1+12], %r18;
$L__BB0_5:
	ret;

}
	// .globl	_Z16kernelAoS_streamPiS_ii
.visible .entry _Z16kernelAoS_streamPiS_ii(
	.param .u64 .ptr .align 1 _Z16kernelAoS_streamPiS_ii_param_0,
	.param .u64 .ptr .align 1 _Z16kernelAoS_streamPiS_ii_param_1,
	.param .u32 _Z16kernelAoS_streamPiS_ii_param_2,
	.param .u32 _Z16kernelAoS_streamPiS_ii_param_3
)
{
	.reg .pred 	%p<10>;
	.reg .b32 	%r<50>;
	.reg .b64 	%rd<15>;

	ld.param.u64 	%rd3, [_Z16kernelAoS_streamPiS_ii_param_0];
	ld.param.u64 	%rd4, [_Z16kernelAoS_streamPiS_ii_param_1];
	ld.param.u32 	%r24, [_Z16kernelAoS_streamPiS_ii_param_2];
	ld.param.u32 	%r25, [_Z16kernelAoS_streamPiS_ii_param_3];
	cvta.to.global.u64 	%rd1, %rd4;
	mov.u32 	%r26, %tid.x;
	mov.u32 	%r27, %ntid.x;
	mov.u32 	%r28, %ctaid.x;
	mad.lo.s32 	%r1, %r27, %r28, %r26;
	mul.lo.s32 	%r29, %r25, %r24;
	setp.ge.s32 	%p1, %r1, %r29;
	@%p1 bra 	$L__BB1_21;
	div.s32 	%r3, %r1, %r25;
	mul.lo.s32 	%r30, %r3, %r25;
	sub.s32 	%r2, %r1, %r30;
	add.s32 	%r4, %r2, 1;
	setp.lt.s32 	%p2, %r2, -1;
	@%p2 bra 	$L__BB1_3;
	rem.s32 	%r46, %r4, %r25;
	bra.uni 	$L__BB1_4;
$L__BB1_3:
	add.s32 	%r46, %r4, %r25;
$L__BB1_4:
	add.s32 	%r9, %r3, 1;
	setp.lt.s32 	%p3, %r3, -1;
	@%p3 bra 	$L__BB1_6;
	rem.s32 	%r47, %r9, %r24;
	bra.uni 	$L__BB1_7;
$L__BB1_6:
	add.s32 	%r47, %r9, %r24;
$L__BB1_7:
	mul.lo.s32 	%r13, %r47, %r25;
	add.s32 	%r14, %r2, -1;
	setp.lt.s32 	%p4, %r2, 1;
	@%p4 bra 	$L__BB1_9;
	rem.s32 	%r48, %r14, %r25;
	bra.uni 	$L__BB1_10;
$L__BB1_9:
	add.s32 	%r48, %r14, %r25;
$L__BB1_10:
	add.s32 	%r18, %r48, %r30;
	add.s32 	%r19, %r3, -1;
	setp.lt.s32 	%p5, %r3, 1;
	@%p5 bra 	$L__BB1_12;
	rem.s32 	%r49, %r19, %r24;
	bra.uni 	$L__BB1_13;
$L__BB1_12:
	add.s32 	%r49, %r19, %r24;
$L__BB1_13:
	mad.lo.s32 	%r23, %r49, %r25, %r2;
	shl.b32 	%r31, %r1, 2;
	cvta.to.global.u64 	%rd5, %rd3;
	mul.wide.s32 	%rd6, %r31, 4;
	add.s64 	%rd2, %rd5, %rd6;
	ld.global.u32 	%r32, [%rd2];
	setp.ne.s32 	%p6, %r32, 1;
	@%p6 bra 	$L__BB1_15;
	add.s32 	%r33, %r46, %r30;
	shl.b32 	%r34, %r33, 2;
	mul.wide.s32 	%rd7, %r34, 4;
	add.s64 	%rd8, %rd1, %rd7;
	mov.b32 	%r35, 1;
	st.global.u32 	[%rd8], %r35;
$L__BB1_15:
	ld.global.u32 	%r36, [%rd2+4];
	setp.ne.s32 	%p7, %r36, 1;
	@%p7 bra 	$L__BB1_17;
	add.s32 	%r37, %r13, %r2;
	shl.b32 	%r38, %r37, 2;
	mul.wide.s32 	%rd9, %r38, 4;
	add.s64 	%rd10, %rd1, %rd9;
	mov.b32 	%r39, 1;
	st.global.u32 	[%rd10+4], %r39;
$L__BB1_17:
	ld.global.u32 	%r40, [%rd2+8];
	setp.ne.s32 	%p8, %r40, 1;
	@%p8 bra 	$L__BB1_19;
	shl.b32 	%r41, %r18, 2;
	mul.wide.s32 	%rd11, %r41, 4;
	add.s64 	%rd12, %rd1, %rd11;
	mov.b32 	%r42, 1;
	st.global.u32 	[%rd12+8], %r42;
$L__BB1_19:
	ld.global.u32 	%r43, [%rd2+12];
	setp.ne.s32 	%p9, %r43, 1;
	@%p9 bra 	$L__BB1_21;
	shl.b32 	%r44, %r23, 2;
	mul.wide.s32 	%rd13, %r44, 4;
	add.s64 	%rd14, %rd1, %rd13;
	mov.b32 	%r45, 1;
	st.global.u32 	[%rd14+12], %r45;
$L__BB1_21:
	ret;

}
	// .globl	_Z13kernelSoA_colPiS_iii
.visible .entry _Z13kernelSoA_colPiS_iii(
	.param .u64 .ptr .align 1 _Z13kernelSoA_colPiS_iii_param_0,
	.param .u64 .ptr .align 1 _Z13kernelSoA_colPiS_iii_param_1,
	.param .u32 _Z13kernelSoA_colPiS_iii_param_2,
	.param .u32 _Z13kernelSoA_colPiS_iii_param_3,
	.param .u32 _Z13kernelSoA_colPiS_iii_param_4
)
{
	.reg .pred 	%p<14>;
	.reg .b32 	%r<20>;
	.reg .b64 	%rd<9>;

	ld.param.u64 	%rd5, [_Z13kernelSoA_colPiS_iii_param_0];
	ld.param.u32 	%r7, [_Z13kernelSoA_colPiS_iii_param_3];
	ld.param.u32 	%r8, [_Z13kernelSoA_colPiS_iii_param_4];
	mov.u32 	%r9, %tid.x;
	mov.u32 	%r10, %ntid.x;
	mov.u32 	%r11, %ctaid.x;
	mad.lo.s32 	%r1, %r10, %r11, %r9;
	mul.lo.s32 	%r2, %r8, %r7;
	setp.ge.s32 	%p1, %r1, %r2;
	@%p1 bra 	$L__BB2_5;
	cvta.to.global.u64 	%rd6, %rd5;
	mul.wide.s32 	%rd7, %r1, 4;
	add.s64 	%rd1, %rd6, %rd7;
	ld.global.u32 	%r3, [%rd1];
	mul.wide.s32 	%rd8, %r2, 4;
	add.s64 	%rd2, %rd1, %rd8;
	ld.global.u32 	%r12, [%rd2];
	add.s64 	%rd3, %rd2, %rd8;
	ld.global.u32 	%r13, [%rd3];
	add.s64 	%rd4, %rd3, %rd8;
	ld.global.u32 	%r14, [%rd4];
	setp.eq.s32 	%p2, %r3, 0;
	setp.eq.s32 	%p3, %r13, 0;
	or.pred  	%p4, %p2, %p3;
	setp.ne.s32 	%p5, %r12, 0;
	or.pred  	%p6, %p4, %p5;
	setp.ne.s32 	%p7, %r14, 0;
	or.pred  	%p8, %p6, %p7;
	@%p8 bra 	$L__BB2_3;
	mov.b32 	%r18, 0;
	st.global.u32 	[%rd1], %r18;
	mov.b32 	%r19, 1;
	st.global.u32 	[%rd2], %r19;
	st.global.u32 	[%rd3], %r18;
	st.global.u32 	[%rd4], %r19;
	bra.uni 	$L__BB2_5;
$L__BB2_3:
	or.b32  	%r15, %r3, %r13;
	setp.ne.s32 	%p9, %r15, 0;
	setp.eq.s32 	%p10, %r12, 0;
	setp.eq.s32 	%p11, %r14, 0;
	or.pred  	%p12, %p10, %p11;
	or.pred  	%p13, %p12, %p9;
	@%p13 bra 	$L__BB2_5;
	mov.b32 	%r16, 1;
	st.global.u32 	[%rd1], %r16;
	mov.b32 	%r17, 0;
	st.global.u32 	[%rd2], %r17;
	st.global.u32 	[%rd3], %r16;
	st.global.u32 	[%rd4], %r17;
$L__BB2_5:
	ret;

}
	// .globl	_Z16kernelSoA_streamPiS_iii
.visible .entry _Z16kernelSoA_streamPiS_iii(
	.param .u64 .ptr .align 1 _Z16kernelSoA_streamPiS_iii_param_0,
	.param .u64 .ptr .align 1 _Z16kernelSoA_streamPiS_iii_param_1,
	.param .u32 _Z16kernelSoA_streamPiS_iii_param_2,
	.param .u32 _Z16kernelSoA_streamPiS_iii_param_3,
	.param .u32 _Z16kernelSoA_streamPiS_iii_param_4
)
{
	.local .align 16 .b8 	__local_depot3[16];
	.reg .b64 	%SP;
	.reg .b64 	%SPL;
	.reg .pred 	%p<30>;
	.reg .b32 	%r<145>;
	.reg .b64 	%rd<69>;

	mov.u64 	%SPL, __local_depot3;
	ld.param.u64 	%rd22, [_Z16kernelSoA_streamPiS_iii_param_0];
	ld.param.u64 	%rd23, [_Z16kernelSoA_streamPiS_iii_param_1];
	ld.param.u32 	%r49, [_Z16kernelSoA_streamPiS_iii_param_2];
	ld.param.u32 	%r50, [_Z16kernelSoA_streamPiS_iii_param_3];
	ld.param.u32 	%r51, [_Z16kernelSoA_streamPiS_iii_param_4];
	cvta.to.global.u64 	%rd1, %rd23;
	cvta.to.global.u64 	%rd2, %rd22;
	add.u64 	%rd3, %SPL, 0;
	mov.u32 	%r52, %tid.x;
	mov.u32 	%r53, %ntid.x;
	mov.u32 	%r54, %ctaid.x;
	mad.lo.s32 	%r1, %r53, %r54, %r52;
	mul.lo.s32 	%r2, %r51, %r50;
	setp.ge.s32 	%p1, %r1, %r2;
	@%p1 bra 	$L__BB3_54;
	div.s32 	%r4, %r1, %r51;
	mul.lo.s32 	%r55, %r4, %r51;
	sub.s32 	%r3, %r1, %r55;
	add.s32 	%r5, %r3, 1;
	setp.lt.s32 	%p2, %r3, -1;
	@%p2 bra 	$L__BB3_3;
	rem.s32 	%r135, %r5, %r51;
	bra.uni 	$L__BB3_4;
$L__BB3_3:
	add.s32 	%r135, %r5, %r51;
$L__BB3_4:
	add.s32 	%r56, %r135, %r55;
	st.local.u32 	[%rd3], %r56;
	add.s32 	%r10, %r4, 1;
	setp.lt.s32 	%p3, %r4, -1;
	@%p3 bra 	$L__BB3_6;
	rem.s32 	%r136, %r10, %r50;
	bra.uni 	$L__BB3_7;
$L__BB3_6:
	add.s32 	%r136, %r10, %r50;
$L__BB3_7:
	mad.lo.s32 	%r57, %r136, %r51, %r3;
	st.local.u32 	[%rd3+4], %r57;
	add.s32 	%r14, %r3, -1;
	setp.lt.s32 	%p4, %r3, 1;
	@%p4 bra 	$L__BB3_9;
	rem.s32 	%r137, %r14, %r51;
	bra.uni 	$L__BB3_10;
$L__BB3_9:
	add.s32 	%r137, %r14, %r51;
$L__BB3_10:
	add.s32 	%r58, %r137, %r55;
	st.local.u32 	[%rd3+8], %r58;
	add.s32 	%r18, %r4, -1;
	setp.lt.s32 	%p5, %r4, 1;
	@%p5 bra 	$L__BB3_12;
	rem.s32 	%r138, %r18, %r50;
	bra.uni 	$L__BB3_13;
$L__BB3_12:
	add.s32 	%r138, %r18, %r50;
$L__BB3_13:
	mad.lo.s32 	%r59, %r138, %r51, %r3;
	st.local.u32 	[%rd3+12], %r59;
	setp.lt.s32 	%p6, %r49, 1;
	@%p6 bra 	$L__BB3_54;
	and.b32  	%r22, %r49, 7;
	setp.lt.u32 	%p7, %r49, 8;
	mov.b32 	%r143, 0;
	@%p7 bra 	$L__BB3_33;
	and.b32  	%r143, %r49, 2147483640;
	neg.s32 	%r141, %r143;
	shl.b32 	%r25, %r2, 3;
	mul.lo.s32 	%r26, %r2, 7;
	mul.lo.s32 	%r27, %r2, 6;
	mul.lo.s32 	%r28, %r2, 5;
	shl.b32 	%r29, %r2, 2;
	mul.lo.s32 	%r30, %r2, 3;
	add.s64 	%rd68, %rd3, 16;
	shl.b32 	%r31, %r2, 1;
	mov.b32 	%r139, 0;
	mul.wide.s32 	%rd7, %r2, 4;
	mov.u32 	%r140, %r1;
$L__BB3_16:
	.pragma "nounroll";
	mul.wide.s32 	%rd25, %r140, 4;
	add.s64 	%rd6, %rd2, %rd25;
	ld.global.u32 	%r62, [%rd6];
	setp.ne.s32 	%p8, %r62, 1;
	@%p8 bra 	$L__BB3_18;
	ld.local.u32 	%r63, [%rd68+-16];
	add.s32 	%r64, %r139, %r63;
	mul.wide.s32 	%rd26, %r64, 4;
	add.s64 	%rd27, %rd1, %rd26;
	mov.b32 	%r65, 1;
	st.global.u32 	[%rd27], %r65;
$L__BB3_18:
	add.s64 	%rd8, %rd6, %rd7;
	ld.global.u32 	%r66, [%rd8];
	setp.ne.s32 	%p9, %r66, 1;
	@%p9 bra 	$L__BB3_20;
	ld.local.u32 	%r67, [%rd68+-12];
	add.s32 	%r68, %r2, %r139;
	add.s32 	%r69, %r68, %r67;
	mul.wide.s32 	%rd28, %r69, 4;
	add.s64 	%rd29, %rd1, %rd28;
	mov.b32 	%r70, 1;
	st.global.u32 	[%rd29], %r70;
$L__BB3_20:
	add.s64 	%rd9, %rd8, %rd7;
	ld.global.u32 	%r71, [%rd9];
	setp.ne.s32 	%p10, %r71, 1;
	@%p10 bra 	$L__BB3_22;
	ld.local.u32 	%r72, [%rd68+-8];
	add.s32 	%r73, %r31, %r139;
	add.s32 	%r74, %r73, %r72;
	mul.wide.s32 	%rd30, %r74, 4;
	add.s64 	%rd31, %rd1, %rd30;
	mov.b32 	%r75, 1;
	st.global.u32 	[%rd31], %r75;
$L__BB3_22:
	add.s64 	%rd10, %rd9, %rd7;
	ld.global.u32 	%r76, [%rd10];
	setp.ne.s32 	%p11, %r76, 1;
	@%p11 bra 	$L__BB3_24;
	ld.local.u32 	%r77, [%rd68+-4];
	add.s32 	%r78, %r30, %r139;
	add.s32 	%r79, %r78, %r77;
	mul.wide.s32 	%rd32, %r79, 4;
	add.s64 	%rd33, %rd1, %rd32;
	mov.b32 	%r80, 1;
	st.global.u32 	[%rd33], %r80;
$L__BB3_24:
	add.s64 	%rd11, %rd10, %rd7;
	ld.global.u32 	%r81, [%rd11];
	setp.ne.s32 	%p12, %r81, 1;
	@%p12 bra 	$L__BB3_26;
	ld.local.u32 	%r82, [%rd68];
	add.s32 	%r83, %r29, %r139;
	add.s32 	%r84, %r83, %r82;
	mul.wide.s32 	%rd34, %r84, 4;
	add.s64 	%rd35, %rd1, %rd34;
	mov.b32 	%r85, 1;
	st.global.u32 	[%rd35], %r85;
$L__BB3_26:
	add.s64 	%rd12, %rd11, %rd7;
	ld.global.u32 	%r86, [%rd12];
	setp.ne.s32 	%p13, %r86, 1;
	@%p13 bra 	$L__BB3_28;
	ld.local.u32 	%r87, [%rd68+4];
	add.s32 	%r88, %r28, %r139;
	add.s32 	%r89, %r88, %r87;
	mul.wide.s32 	%rd36, %r89, 4;
	add.s64 	%rd37, %rd1, %rd36;
	mov.b32 	%r90, 1;
	st.global.u32 	[%rd37], %r90;
$L__BB3_28:
	add.s64 	%rd13, %rd12, %rd7;
	ld.global.u32 	%r91, [%rd13];
	setp.ne.s32 	%p14, %r91, 1;
	@%p14 bra 	$L__BB3_30;
	ld.local.u32 	%r92, [%rd68+8];
	add.s32 	%r93, %r27, %r139;
	add.s32 	%r94, %r93, %r92;
	mul.wide.s32 	%rd38, %r94, 4;
	add.s64 	%rd39, %rd1, %rd38;
	mov.b32 	%r95, 1;
	st.global.u32 	[%rd39], %r95;
$L__BB3_30:
	add.s64 	%rd40, %rd13, %rd7;
	ld.global.u32 	%r96, [%rd40];
	setp.ne.s32 	%p15, %r96, 1;
	@%p15 bra 	$L__BB3_32;
	ld.local.u32 	%r97, [%rd68+12];
	add.s32 	%r98, %r26, %r139;
	add.s32 	%r99, %r98, %r97;
	mul.wide.s32 	%rd41, %r99, 4;
	add.s64 	%rd42, %rd1, %rd41;
	mov.b32 	%r100, 1;
	st.global.u32 	[%rd42], %r100;
$L__BB3_32:
	add.s32 	%r141, %r141, 8;
	add.s32 	%r140, %r140, %r25;
	add.s32 	%r139, %r139, %r25;
	add.s64 	%rd68, %rd68, 32;
	setp.ne.s32 	%p16, %r141, 0;
	@%p16 bra 	$L__BB3_16;
$L__BB3_33:
	setp.eq.s32 	%p17, %r22, 0;
	@%p17 bra 	$L__BB3_54;
	and.b32  	%r39, %r49, 3;
	setp.lt.u32 	%p18, %r22, 4;
	@%p18 bra 	$L__BB3_44;
	mul.lo.s32 	%r40, %r143, %r2;
	add.s32 	%r101, %r40, %r1;
	mul.wide.s32 	%rd43, %r101, 4;
	add.s64 	%rd15, %rd2, %rd43;
	ld.global.u32 	%r102, [%rd15];
	setp.ne.s32 	%p19, %r102, 1;
	mul.wide.u32 	%rd44, %r143, 4;
	add.s64 	%rd16, %rd3, %rd44;
	@%p19 bra 	$L__BB3_37;
	ld.local.u32 	%r103, [%rd16];
	add.s32 	%r104, %r103, %r40;
	mul.wide.s32 	%rd45, %r104, 4;
	add.s64 	%rd46, %rd1, %rd45;
	mov.b32 	%r105, 1;
	st.global.u32 	[%rd46], %r105;
$L__BB3_37:
	add.s32 	%r41, %r40, %r2;
	mul.wide.s32 	%rd17, %r2, 4;
	add.s64 	%rd18, %rd15, %rd17;
	ld.global.u32 	%r106, [%rd18];
	setp.ne.s32 	%p20, %r106, 1;
	@%p20 bra 	$L__BB3_39;
	ld.local.u32 	%r107, [%rd16+4];
	add.s32 	%r108, %r107, %r41;
	mul.wide.s32 	%rd47, %r108, 4;
	add.s64 	%rd48, %rd1, %rd47;
	mov.b32 	%r109, 1;
	st.global.u32 	[%rd48], %r109;
$L__BB3_39:
	add.s32 	%r42, %r41, %r2;
	add.s64 	%rd19, %rd18, %rd17;
	ld.global.u32 	%r110, [%rd19];
	setp.ne.s32 	%p21, %r110, 1;
	@%p21 bra 	$L__BB3_41;
	ld.local.u32 	%r111, [%rd16+8];
	add.s32 	%r112, %r111, %r42;
	mul.wide.s32 	%rd49, %r112, 4;
	add.s64 	%rd50, %rd1, %rd49;
	mov.b32 	%r113, 1;
	st.global.u32 	[%rd50], %r113;
$L__BB3_41:
	add.s64 	%rd51, %rd19, %rd17;
	ld.global.u32 	%r114, [%rd51];
	setp.ne.s32 	%p22, %r114, 1;
	@%p22 bra 	$L__BB3_43;
	ld.local.u32 	%r115, [%rd16+12];
	add.s32 	%r116, %r42, %r2;
	add.s32 	%r117, %r115, %r116;
	mul.wide.s32 	%rd52, %r117, 4;
	add.s64 	%rd53, %rd1, %rd52;
	mov.b32 	%r118, 1;
	st.global.u32 	[%rd53], %r118;
$L__BB3_43:
	add.s32 	%r143, %r143, 4;
$L__BB3_44:
	setp.eq.s32 	%p23, %r39, 0;
	@%p23 bra 	$L__BB3_54;
	setp.eq.s32 	%p24, %r39, 1;
	@%p24 bra 	$L__BB3_51;
	mul.lo.s32 	%r45, %r143, %r2;
	add.s32 	%r119, %r45, %r1;
	mul.wide.s32 	%rd54, %r119, 4;
	add.s64 	%rd20, %rd2, %rd54;
	ld.global.u32 	%r120, [%rd20];
	setp.ne.s32 	%p25, %r120, 1;
	mul.wide.u32 	%rd55, %r143, 4;
	add.s64 	%rd21, %rd3, %rd55;
	@%p25 bra 	$L__BB3_48;
	ld.local.u32 	%r121, [%rd21];
	add.s32 	%r122, %r121, %r45;
	mul.wide.s32 	%rd56, %r122, 4;
	add.s64 	%rd57, %rd1, %rd56;
	mov.b32 	%r123, 1;
	st.global.u32 	[%rd57], %r123;
$L__BB3_48:
	mul.wide.s32 	%rd58, %r2, 4;
	add.s64 	%rd59, %rd20, %rd58;
	ld.global.u32 	%r124, [%rd59];
	setp.ne.s32 	%p26, %r124, 1;
	@%p26 bra 	$L__BB3_50;
	ld.local.u32 	%r125, [%rd21+4];
	add.s32 	%r126, %r45, %r2;
	add.s32 	%r127, %r125, %r126;
	mul.wide.s32 	%rd60, %r127, 4;
	add.s64 	%rd61, %rd1, %rd60;
	mov.b32 	%r128, 1;
	st.global.u32 	[%rd61], %r128;
$L__BB3_50:
	add.s32 	%r143, %r143, 2;
$L__BB3_51:
	and.b32  	%r129, %r49, 1;
	setp.eq.b32 	%p27, %r129, 1;
	not.pred 	%p28, %p27;
	@%p28 bra 	$L__BB3_54;
	mul.lo.s32 	%r48, %r143, %r2;
	add.s32 	%r130, %r48, %r1;
	mul.wide.s32 	%rd62, %r130, 4;
	add.s64 	%rd63, %rd2, %rd62;
	ld.global.u32 	%r131, [%rd63];
	setp.ne.s32 	%p29, %r131, 1;
	@%p29 bra 	$L__BB3_54;
	mul.wide.u32 	%rd64, %r143, 4;
	add.s64 	%rd65, %rd3, %rd64;
	ld.local.u32 	%r132, [%rd65];
	add.s32 	%r133, %r132, %r48;
	mul.wide.s32 	%rd66, %r133, 4;
	add.s64 	%rd67, %rd1, %rd66;
	mov.b32 	%r134, 1;
	st.global.u32 	[%rd67], %r134;
$L__BB3_54:
	ret;

}
	// .globl	_Z7f_out_0Piii
.visible .entry _Z7f_out_0Piii(
	.param .u64 .ptr .align 1 _Z7f_out_0Piii_param_0,
	.param .u32 _Z7f_out_0Piii_param_1,
	.param .u32 _Z7f_out_0Piii_param_2
)
{
	.reg .pred 	%p<2>;
	.reg .b32 	%r<10>;
	.reg .b64 	%rd<5>;

	ld.param.u64 	%rd1, [_Z7f_out_0Piii_param_0];
	ld.param.u32 	%r2, [_Z7f_out_0Piii_param_1];
	ld.param.u32 	%r3, [_Z7f_out_0Piii_param_2];
	mov.u32 	%r4, %tid.x;
	mov.u32 	%r5, %ntid.x;
	mov.u32 	%r6, %ctaid.x;
	mad.lo.s32 	%r1, %r5, %r6, %r4;
	mul.lo.s32 	%r7, %r2, %r3;
	shl.b32 	%r8, %r7, 2;
	setp.ge.s32 	%p1, %r1, %r8;
	@%p1 bra 	$L__BB4_2;
	cvta.to.global.u64 	%rd2, %rd1;
	mul.wide.s32 	%rd3, %r1, 4;
	add.s64 	%rd4, %rd2, %rd3;
	mov.b32 	%r9, 0;
	st.global.u32 	[%rd4], %r9;
$L__BB4_2:
	ret;

}
	// .globl	_Z19kernelAoS_col_bordePiS_iiii
.visible .entry _Z19kernelAoS_col_bordePiS_iiii(
	.param .u64 .ptr .align 1 _Z19kernelAoS_col_bordePiS_iiii_param_0,
	.param .u64 .ptr .align 1 _Z19kernelAoS_col_bordePiS_iiii_param_1,
	.param .u32 _Z19kernelAoS_col_bordePiS_iiii_param_2,
	.param .u32 _Z19kernelAoS_col_bordePiS_iiii_param_3,
	.param .u32 _Z19kernelAoS_col_bordePiS_iiii_param_4,
	.param .u32 _Z19kernelAoS_col_bordePiS_iiii_param_5
)
{
	.reg .pred 	%p<32>;
	.reg .b32 	%r<48>;
	.reg .b64 	%rd<5>;

	ld.param.u64 	%rd2, [_Z19kernelAoS_col_bordePiS_iiii_param_0];
	ld.param.u32 	%r9, [_Z19kernelAoS_col_bordePiS_iiii_param_3];
	ld.param.u32 	%r10, [_Z19kernelAoS_col_bordePiS_iiii_param_4];
	ld.param.u32 	%r11, [_Z19kernelAoS_col_bordePiS_iiii_param_5];
	mov.u32 	%r12, %tid.x;
	mov.u32 	%r13, %ntid.x;
	mov.u32 	%r14, %ctaid.x;
	mad.lo.s32 	%r1, %r13, %r14, %r12;
	mul.lo.s32 	%r15, %r10, %r9;
	setp.ge.s32 	%p5, %r1, %r15;
	@%p5 bra 	$L__BB5_15;
	cvta.to.global.u64 	%rd3, %rd2;
	shl.b32 	%r16, %r1, 2;
	div.s32 	%r17, %r1, %r10;
	mul.lo.s32 	%r18, %r17, %r10;
	sub.s32 	%r19, %r1, %r18;
	mul.wide.s32 	%rd4, %r16, 4;
	add.s64 	%rd1, %rd3, %rd4;
	ld.global.u32 	%r3, [%rd1];
	ld.global.u32 	%r4, [%rd1+4];
	ld.global.u32 	%r5, [%rd1+8];
	ld.global.u32 	%r47, [%rd1+12];
	setp.eq.s32 	%p7, %r19, 0;
	add.s32 	%r20, %r10, -1;
	setp.eq.s32 	%p8, %r19, %r20;
	or.pred  	%p9, %p7, %p8;
	setp.eq.s32 	%p10, %r17, 0;
	or.pred  	%p11, %p9, %p10;
	mov.pred 	%p2, -1;
	@%p11 bra 	$L__BB5_3;
	add.s32 	%r21, %r9, -1;
	setp.eq.s32 	%p2, %r17, %r21;
$L__BB5_3:
	setp.ne.s32 	%p12, %r3, 0;
	setp.ne.s32 	%p13, %r5, 0;
	and.pred  	%p14, %p12, %p13;
	setp.eq.s32 	%p15, %r4, 0;
	and.pred  	%p16, %p14, %p15;
	setp.eq.s32 	%p17, %r47, 0;
	and.pred  	%p3, %p16, %p17;
	or.b32  	%r22, %r3, %r5;
	setp.eq.s32 	%p18, %r22, 0;
	setp.ne.s32 	%p19, %r4, 0;
	setp.ne.s32 	%p20, %r47, 0;
	and.pred  	%p21, %p19, %p20;
	and.pred  	%p4, %p21, %p18;
	setp.eq.s32 	%p22, %r11, 2;
	@%p22 bra 	$L__BB5_14;
	setp.eq.s32 	%p23, %r11, 1;
	@%p23 bra 	$L__BB5_11;
	setp.ne.s32 	%p24, %r11, 0;
	@%p24 bra 	$L__BB5_15;
	@%p2 bra 	$L__BB5_15;
	not.pred 	%p29, %p3;
	@%p29 bra 	$L__BB5_9;
	mov.b32 	%r45, 0;
	st.global.u32 	[%rd1], %r45;
	mov.b32 	%r46, 1;
	st.global.u32 	[%rd1+4], %r46;
	st.global.u32 	[%rd1+8], %r45;
	st.global.u32 	[%rd1+12], %r46;
	bra.uni 	$L__BB5_15;
$L__BB5_9:
	not.pred 	%p30, %p4;
	@%p30 bra 	$L__BB5_15;
	mov.b32 	%r43, 1;
	st.global.u32 	[%rd1], %r43;
	mov.b32 	%r44, 0;
	st.global.u32 	[%rd1+4], %r44;
	st.global.u32 	[%rd1+8], %r43;
	st.global.u32 	[%rd1+12], %r44;
	bra.uni 	$L__BB5_15;
$L__BB5_11:
	@%p2 bra 	$L__BB5_13;
	or.pred  	%p27, %p3, %p4;
	not.pred 	%p28, %p3;
	selp.u32 	%r38, 1, 0, %p28;
	selp.b32 	%r39, %r38, %r3, %p27;
	st.global.u32 	[%rd1], %r39;
	selp.u32 	%r40, 1, 0, %p3;
	selp.b32 	%r41, %r40, %r4, %p27;
	st.global.u32 	[%rd1+4], %r41;
	selp.b32 	%r42, %r38, %r5, %p27;
	st.global.u32 	[%rd1+8], %r42;
	selp.b32 	%r47, %r40, %r47, %p27;
$L__BB5_13:
	st.global.u32 	[%rd1+12], %r47;
	bra.uni 	$L__BB5_15;
$L__BB5_14:
	selp.b32 	%r23, %r3, 0, %p2;
	selp.b32 	%r24, 1, %r3, %p4;
	or.pred  	%p25, %p2, %p3;
	selp.b32 	%r25, 0, %r24, %p25;
	add.s32 	%r26, %r25, %r23;
	st.global.u32 	[%rd1], %r26;
	selp.u32 	%r27, 1, 0, %p3;
	or.pred  	%p26, %p3, %p4;
	selp.b32 	%r28, 0, %r4, %p26;
	add.s32 	%r29, %r28, %r27;
	selp.b32 	%r30, %r4, %r29, %p2;
	st.global.u32 	[%rd1+4], %r30;
	selp.b32 	%r31, %r5, 0, %p2;
	selp.b32 	%r32, 1, %r5, %p4;
	selp.b32 	%r33, 0, %r32, %p25;
	add.s32 	%r34, %r33, %r31;
	st.global.u32 	[%rd1+8], %r34;
	selp.b32 	%r35, 0, %r47, %p26;
	add.s32 	%r36, %r35, %r27;
	selp.b32 	%r37, %r47, %r36, %p2;
	st.global.u32 	[%rd1+12], %r37;
$L__BB5_15:
	ret;

}
	// .globl	_Z22kernelAoS_stream_bordePiS_iii
.visible .entry _Z22kernelAoS_stream_bordePiS_iii(
	.param .u64 .ptr .align 1 _Z22kernelAoS_stream_bordePiS_iii_param_0,
	.param .u64 .ptr .align 1 _Z22kernelAoS_stream_bordePiS_iii_param_1,
	.param .u32 _Z22kernelAoS_stream_bordePiS_iii_param_2,
	.param .u32 _Z22kernelAoS_stream_bordePiS_iii_param_3,
	.param .u32 _Z22kernelAoS_stream_bordePiS_iii_param_4
)
{
	.reg .pred 	%p<39>;
	.reg .b32 	%r<104>;
	.reg .b64 	%rd<38>;

	ld.param.u64 	%rd15, [_Z22kernelAoS_stream_bordePiS_iii_param_0];
	ld.param.u64 	%rd16, [_Z22kernelAoS_stream_bordePiS_iii_param_1];
	ld.param.u32 	%r26, [_Z22kernelAoS_stream_bordePiS_iii_param_2];
	ld.param.u32 	%r27, [_Z22kernelAoS_stream_bordePiS_iii_param_3];
	ld.param.u32 	%r28, [_Z22kernelAoS_stream_bordePiS_iii_param_4];
	cvta.to.global.u64 	%rd1, %rd15;
	cvta.to.global.u64 	%rd2, %rd16;
	mov.u32 	%r29, %tid.x;
	mov.u32 	%r30, %ntid.x;
	mov.u32 	%r31, %ctaid.x;
	mad.lo.s32 	%r1, %r30, %r31, %r29;
	mul.lo.s32 	%r32, %r27, %r26;
	setp.ge.s32 	%p1, %r1, %r32;
	@%p1 bra 	$L__BB6_49;
	shl.b32 	%r2, %r1, 2;
	div.s32 	%r4, %r1, %r27;
	mul.lo.s32 	%r33, %r4, %r27;
	sub.s32 	%r3, %r1, %r33;
	add.s32 	%r5, %r3, 1;
	setp.lt.s32 	%p2, %r3, -1;
	@%p2 bra 	$L__BB6_3;
	rem.s32 	%r100, %r5, %r27;
	bra.uni 	$L__BB6_4;
$L__BB6_3:
	add.s32 	%r100, %r5, %r27;
$L__BB6_4:
	add.s32 	%r10, %r100, %r33;
	add.s32 	%r11, %r4, 1;
	setp.lt.s32 	%p3, %r4, -1;
	@%p3 bra 	$L__BB6_6;
	rem.s32 	%r101, %r11, %r26;
	bra.uni 	$L__BB6_7;
$L__BB6_6:
	add.s32 	%r101, %r11, %r26;
$L__BB6_7:
	mad.lo.s32 	%r15, %r101, %r27, %r3;
	add.s32 	%r16, %r3, -1;
	setp.lt.s32 	%p4, %r3, 1;
	@%p4 bra 	$L__BB6_9;
	rem.s32 	%r102, %r16, %r27;
	bra.uni 	$L__BB6_10;
$L__BB6_9:
	add.s32 	%r102, %r16, %r27;
$L__BB6_10:
	add.s32 	%r20, %r102, %r33;
	add.s32 	%r21, %r4, -1;
	setp.lt.s32 	%p5, %r4, 1;
	@%p5 bra 	$L__BB6_12;
	rem.s32 	%r103, %r21, %r26;
	bra.uni 	$L__BB6_13;
$L__BB6_12:
	add.s32 	%r103, %r21, %r26;
$L__BB6_13:
	mad.lo.s32 	%r25, %r103, %r27, %r3;
	setp.eq.s32 	%p6, %r28, 0;
	@%p6 bra 	$L__BB6_17;
	setp.eq.s32 	%p7, %r28, 1;
	@%p7 bra 	$L__BB6_33;
	setp.ne.s32 	%p8, %r28, 2;
	@%p8 bra 	$L__BB6_49;
	add.s32 	%r34, %r26, -1;
	setp.ne.s32 	%p9, %r4, %r34;
	setp.eq.s32 	%p10, %r4, %r34;
	add.s32 	%r35, %r27, -1;
	setp.eq.s32 	%p11, %r3, %r35;
	shl.b32 	%r36, %r15, 2;
	mul.wide.s32 	%rd17, %r36, 4;
	add.s64 	%rd18, %rd2, %rd17;
	shl.b32 	%r37, %r25, 2;
	mul.wide.s32 	%rd19, %r37, 4;
	add.s64 	%rd20, %rd2, %rd19;
	shl.b32 	%r38, %r10, 2;
	mul.wide.s32 	%rd21, %r38, 4;
	add.s64 	%rd22, %rd2, %rd21;
	shl.b32 	%r39, %r20, 2;
	mul.wide.s32 	%rd23, %r39, 4;
	add.s64 	%rd24, %rd2, %rd23;
	setp.eq.s32 	%p12, %r3, 0;
	setp.ne.s32 	%p13, %r4, 0;
	setp.eq.s32 	%p14, %r4, 0;
	mul.wide.s32 	%rd25, %r2, 4;
	add.s64 	%rd26, %rd2, %rd25;
	mov.b32 	%r40, 0;
	st.global.u32 	[%rd26], %r40;
	add.s64 	%rd27, %rd1, %rd25;
	ld.global.u32 	%r41, [%rd27];
	setp.eq.s32 	%p15, %r41, 1;
	st.global.u32 	[%rd18+4], %r40;
	st.global.u32 	[%rd20+12], %r40;
	selp.u32 	%r42, 1, 0, %p15;
	selp.b32 	%r43, %r42, 0, %p11;
	st.global.u32 	[%rd24+8], %r43;
	selp.b32 	%r44, 0, %r42, %p11;
	st.global.u32 	[%rd22], %r44;
	st.global.u32 	[%rd26+4], %r40;
	ld.global.u32 	%r45, [%rd27+4];
	setp.eq.s32 	%p16, %r45, 1;
	and.pred  	%p17, %p10, %p16;
	selp.u32 	%r47, 1, 0, %p17;
	st.global.u32 	[%rd20+12], %r47;
	and.pred  	%p18, %p9, %p16;
	selp.u32 	%r48, 1, 0, %p18;
	st.global.u32 	[%rd22], %r40;
	st.global.u32 	[%rd24+8], %r40;
	st.global.u32 	[%rd18+4], %r48;
	st.global.u32 	[%rd26+8], %r40;
	ld.global.u32 	%r49, [%rd27+8];
	setp.eq.s32 	%p19, %r49, 1;
	st.global.u32 	[%rd18+4], %r40;
	st.global.u32 	[%rd20+12], %r40;
	selp.u32 	%r50, 1, 0, %p19;
	selp.b32 	%r51, %r50, 0, %p12;
	st.global.u32 	[%rd22], %r51;
	selp.b32 	%r52, 0, %r50, %p12;
	st.global.u32 	[%rd24+8], %r52;
	st.global.u32 	[%rd26+12], %r40;
	ld.global.u32 	%r53, [%rd27+12];
	setp.eq.s32 	%p20, %r53, 1;
	and.pred  	%p21, %p14, %p20;
	selp.u32 	%r54, 1, 0, %p21;
	st.global.u32 	[%rd18+4], %r54;
	and.pred  	%p22, %p20, %p13;
	selp.u32 	%r55, 1, 0, %p22;
	st.global.u32 	[%rd22], %r40;
	st.global.u32 	[%rd24+8], %r40;
	st.global.u32 	[%rd20+12], %r55;
	bra.uni 	$L__BB6_49;
$L__BB6_17:
	shl.b32 	%r78, %r20, 2;
	mul.wide.s32 	%rd33, %r78, 4;
	add.s64 	%rd9, %rd2, %rd33;
	shl.b32 	%r79, %r10, 2;
	mul.wide.s32 	%rd34, %r79, 4;
	add.s64 	%rd10, %rd2, %rd34;
	shl.b32 	%r80, %r25, 2;
	mul.wide.s32 	%rd35, %r80, 4;
	add.s64 	%rd11, %rd2, %rd35;
	shl.b32 	%r81, %r15, 2;
	mul.wide.s32 	%rd36, %r81, 4;
	add.s64 	%rd12, %rd2, %rd36;
	mul.wide.s32 	%rd37, %r2, 4;
	add.s64 	%rd13, %rd2, %rd37;
	mov.b32 	%r82, 0;
	st.global.u32 	[%rd13], %r82;
	add.s64 	%rd14, %rd1, %rd37;
	ld.global.u32 	%r83, [%rd14];
	setp.ne.s32 	%p31, %r83, 1;
	@%p31 bra 	$L__BB6_21;
	add.s32 	%r84, %r27, -1;
	setp.ne.s32 	%p32, %r3, %r84;
	@%p32 bra 	$L__BB6_20;
	mov.b32 	%r86, 1;
	st.global.u32 	[%rd9+8], %r86;
	bra.uni 	$L__BB6_21;
$L__BB6_20:
	mov.b32 	%r85, 1;
	st.global.u32 	[%rd10], %r85;
$L__BB6_21:
	mov.b32 	%r87, 0;
	st.global.u32 	[%rd13+4], %r87;
	ld.global.u32 	%r88, [%rd14+4];
	setp.ne.s32 	%p33, %r88, 1;
	@%p33 bra 	$L__BB6_25;
	add.s32 	%r89, %r26, -1;
	setp.eq.s32 	%p34, %r4, %r89;
	@%p34 bra 	$L__BB6_24;
	mov.b32 	%r90, 1;
	st.global.u32 	[%rd12+4], %r90;
	bra.uni 	$L__BB6_25;
$L__BB6_24:
	mov.b32 	%r91, 1;
	st.global.u32 	[%rd11+12], %r91;
$L__BB6_25:
	mov.b32 	%r92, 0;
	st.global.u32 	[%rd13+8], %r92;
	ld.global.u32 	%r93, [%rd14+8];
	setp.ne.s32 	%p35, %r93, 1;
	@%p35 bra 	$L__BB6_29;
	setp.eq.s32 	%p36, %r3, 0;
	@%p36 bra 	$L__BB6_28;
	mov.b32 	%r94, 1;
	st.global.u32 	[%rd9+8], %r94;
	bra.uni 	$L__BB6_29;
$L__BB6_28:
	mov.b32 	%r95, 1;
	st.global.u32 	[%rd10], %r95;
$L__BB6_29:
	mov.b32 	%r96, 0;
	st.global.u32 	[%rd13+12], %r96;
	ld.global.u32 	%r97, [%rd14+12];
	setp.ne.s32 	%p37, %r97, 1;
	@%p37 bra 	$L__BB6_49;
	setp.eq.s32 	%p38, %r4, 0;
	@%p38 bra 	$L__BB6_32;
	mov.b32 	%r98, 1;
	st.global.u32 	[%rd11+12], %r98;
	bra.uni 	$L__BB6_49;
$L__BB6_32:
	mov.b32 	%r99, 1;
	st.global.u32 	[%rd12+4], %r99;
	bra.uni 	$L__BB6_49;
$L__BB6_33:
	shl.b32 	%r56, %r20, 2;
	mul.wide.s32 	%rd28, %r56, 4;
	add.s64 	%rd3, %rd2, %rd28;
	shl.b32 	%r57, %r10, 2;
	mul.wide.s32 	%rd29, %r57, 4;
	add.s64 	%rd4, %rd2, %rd29;
	shl.b32 	%r58, %r25, 2;
	mul.wide.s32 	%rd30, %r58, 4;
	add.s64 	%rd5, %rd2, %rd30;
	shl.b32 	%r59, %r15, 2;
	mul.wide.s32 	%rd31, %r59, 4;
	add.s64 	%rd6, %rd2, %rd31;
	mul.wide.s32 	%rd32, %r2, 4;
	add.s64 	%rd7, %rd2, %rd32;
	mov.b32 	%r60, 0;
	st.global.u32 	[%rd7], %r60;
	add.s64 	%rd8, %rd1, %rd32;
	ld.global.u32 	%r61, [%rd8];
	setp.eq.s32 	%p23, %r61, 1;
	@%p23 bra 	$L__BB6_34;
	bra.uni 	$L__BB6_37;
$L__BB6_34:
	add.s32 	%r62, %r27, -1;
	setp.ne.s32 	%p24, %r3, %r62;
	@%p24 bra 	$L__BB6_36;
	mov.b32 	%r64, 1;
	st.global.u32 	[%rd3+8], %r64;
	bra.uni 	$L__BB6_37;
$L__BB6_36:
	mov.b32 	%r63, 1;
	st.global.u32 	[%rd4], %r63;
$L__BB6_37:
	mov.b32 	%r65, 0;
	st.global.u32 	[%rd7+4], %r65;
	ld.global.u32 	%r66, [%rd8+4];
	setp.ne.s32 	%p25, %r66, 1;
	@%p25 bra 	$L__BB6_41;
	add.s32 	%r67, %r26, -1;
	setp.eq.s32 	%p26, %r4, %r67;
	@%p26 bra 	$L__BB6_40;
	mov.b32 	%r68, 1;
	st.global.u32 	[%rd6+4], %r68;
	bra.uni 	$L__BB6_41;
$L__BB6_40:
	mov.b32 	%r69, 1;
	st.global.u32 	[%rd5+12], %r69;
$L__BB6_41:
	mov.b32 	%r70, 0;
	st.global.u32 	[%rd7+8], %r70;
	ld.global.u32 	%r71, [%rd8+8];
	setp.ne.s32 	%p27, %r71, 1;
	@%p27 bra 	$L__BB6_45;
	setp.eq.s32 	%p28, %r3, 0;
	@%p28 bra 	$L__BB6_44;
	mov.b32 	%r72, 1;
	st.global.u32 	[%rd3+8], %r72;
	bra.uni 	$L__BB6_45;
$L__BB6_44:
	mov.b32 	%r73, 1;
	st.global.u32 	[%rd4], %r73;
$L__BB6_45:
	mov.b32 	%r74, 0;
	st.global.u32 	[%rd7+12], %r74;
	ld.global.u32 	%r75, [%rd8+12];
	setp.ne.s32 	%p29, %r75, 1;
	@%p29 bra 	$L__BB6_49;
	setp.eq.s32 	%p30, %r4, 0;
	@%p30 bra 	$L__BB6_48;
	mov.b32 	%r76, 1;
	st.global.u32 	[%rd5+12], %r76;
	bra.uni 	$L__BB6_49;
$L__BB6_48:
	mov.b32 	%r77, 1;
	st.global.u32 	[%rd6+4], %r77;
$L__BB6_49:
	ret;

}


// ===== COMPILED SASS (sm_100) =====

	.target	sm_100

	.elftype	@"ET_EXEC"


//--------------------- .note.nv.tkinfo           --------------------------
	.section	.note.nv.tkinfo,"",@"SHT_NOTE"
	.sectionflags	@"SHF_NOTE_NV_TKINFO"
	.tkinfo
        /*0018*/ 	.word	0x00000002
        /*0030*/ 	.string	""
        /*0030*/ 	.string	"ptxas"
        /*0030*/ 	.string	"Cuda compilation tools, release 13.0, V13.0.88"
        /*0030*/ 	.string	"Build cuda_13.0.r13.0/compiler.36424714_0"
        /*0030*/ 	.string	"-arch sm_100 -m 64 "



//--------------------- .note.nv.cuinfo           --------------------------
	.section	.note.nv.cuinfo,"",@"SHT_NOTE"
	.sectionflags	@"SHF_NOTE_NV_CUINFO"
        /*0018*/ 	.short	0x0002
        /*001a*/ 	.short	0x0064
        /*001c*/ 	.short	0x0082
	.zero		2


//--------------------- .nv.info                  --------------------------
	.section	.nv.info,"",@"SHT_CUDA_INFO"
	.align	4


	//----- nvinfo : EIATTR_REGCOUNT
	.align		4
        /*0000*/ 	.byte	0x04, 0x2f
        /*0002*/ 	.short	(.L_1 - .L_0)
	.align		4
.L_0:
        /*0004*/ 	.word	index@(_Z13kernelAoS_colPiS_iii)
        /*0008*/ 	.word	0x0000000a


	//----- nvinfo : EIATTR_FRAME_SIZE
	.align		4
.L_1:
        /*000c*/ 	.byte	0x04, 0x11
        /*000e*/ 	.short	(.L_3 - .L_2)
	.align		4
.L_2:
        /*0010*/ 	.word	index@(_Z13kernelAoS_colPiS_iii)
        /*0014*/ 	.word	0x00000000


	//----- nvinfo : EIATTR_REGCOUNT
	.align		4
.L_3:
        /*0018*/ 	.byte	0x04, 0x2f
        /*001a*/ 	.short	(.L_5 - .L_4)
	.align		4
.L_4:
        /*001c*/ 	.word	index@(_Z16kernelAoS_streamPiS_ii)
        /*0020*/ 	.word	0x00000014


	//----- nvinfo : EIATTR_FRAME_SIZE
	.align		4
.L_5:
        /*0024*/ 	.byte	0x04, 0x11
        /*0026*/ 	.short	(.L_7 - .L_6)
	.align		4
.L_6:
        /*0028*/ 	.word	index@(_Z16kernelAoS_streamPiS_ii)
        /*002c*/ 	.word	0x00000000


	//----- nvinfo : EIATTR_REGCOUNT
	.align		4
.L_7:
        /*0030*/ 	.byte	0x04, 0x2f
        /*0032*/ 	.short	(.L_9 - .L_8)
	.align		4
.L_8:
        /*0034*/ 	.word	index@(_Z13kernelSoA_colPiS_iii)
        /*0038*/ 	.word	0x00000010


	//----- nvinfo : EIATTR_FRAME_SIZE
	.align		4
.L_9:
        /*003c*/ 	.byte	0x04, 0x11
        /*003e*/ 	.short	(.L_11 - .L_10)
	.align		4
.L_10:
        /*0040*/ 	.word	index@(_Z13kernelSoA_colPiS_iii)
        /*0044*/ 	.word	0x00000000


	//----- nvinfo : EIATTR_REGCOUNT
	.align		4
.L_11:
        /*0048*/ 	.byte	0x04, 0x2f
        /*004a*/ 	.short	(.L_13 - .L_12)
	.align		4
.L_12:
        /*004c*/ 	.word	index@(_Z16kernelSoA_streamPiS_iii)
        /*0050*/ 	.word	0x0000001c


	//----- nvinfo : EIATTR_FRAME_SIZE
	.align		4
.L_13:
        /*0054*/ 	.byte	0x04, 0x11
        /*0056*/ 	.short	(.L_15 - .L_14)
	.align		4
.L_14:
        /*0058*/ 	.word	index@(_Z16kernelSoA_streamPiS_iii)
        /*005c*/ 	.word	0x00000000


	//----- nvinfo : EIATTR_REGCOUNT
	.align		4
.L_15:
        /*0060*/ 	.byte	0x04, 0x2f
        /*0062*/ 	.short	(.L_17 - .L_16)
	.align		4
.L_16:
        /*0064*/ 	.word	index@(_Z7f_out_0Piii)
        /*0068*/ 	.word	0x00000008


	//----- nvinfo : EIATTR_FRAME_SIZE
	.align		4
.L_17:
        /*006c*/ 	.byte	0x04, 0x11
        /*006e*/ 	.short	(.L_19 - .L_18)
	.align		4
.L_18:
        /*0070*/ 	.word	index@(_Z7f_out_0Piii)
        /*0074*/ 	.word	0x00000000


	//----- nvinfo : EIATTR_REGCOUNT
	.align		4
.L_19:
        /*0078*/ 	.byte	0x04, 0x2f
        /*007a*/ 	.short	(.L_21 - .L_20)
	.align		4
.L_20:
        /*007c*/ 	.word	index@(_Z19kernelAoS_col_bordePiS_iiii)
        /*0080*/ 	.word	0x00000014


	//----- nvinfo : EIATTR_FRAME_SIZE
	.align		4
.L_21:
        /*0084*/ 	.byte	0x04, 0x11
        /*0086*/ 	.short	(.L_23 - .L_22)
	.align		4
.L_22:
        /*0088*/ 	.word	index@(_Z19kernelAoS_col_bordePiS_iiii)
        /*008c*/ 	.word	0x00000000


	//----- nvinfo : EIATTR_REGCOUNT
	.align		4
.L_23:
        /*0090*/ 	.byte	0x04, 0x2f
        /*0092*/ 	.short	(.L_25 - .L_24)
	.align		4
.L_24:
        /*0094*/ 	.word	index@(_Z22kernelAoS_stream_bordePiS_iii)
        /*0098*/ 	.word	0x00000018


	//----- nvinfo : EIATTR_FRAME_SIZE
	.align		4
.L_25:
        /*009c*/ 	.byte	0x04, 0x11
        /*009e*/ 	.short	(.L_27 - .L_26)
	.align		4
.L_26:
        /*00a0*/ 	.word	index@(_Z22kernelAoS_stream_bordePiS_iii)
        /*00a4*/ 	.word	0x00000000


	//----- nvinfo : EIATTR_MIN_STACK_SIZE
	.align		4
.L_27:
        /*00a8*/ 	.byte	0x04, 0x12
        /*00aa*/ 	.short	(.L_29 - .L_28)
	.align		4
.L_28:
        /*00ac*/ 	.word	index@(_Z22kernelAoS_stream_bordePiS_iii)
        /*00b0*/ 	.word	0x00000000


	//----- nvinfo : EIATTR_MIN_STACK_SIZE
	.align		4
.L_29:
        /*00b4*/ 	.byte	0x04, 0x12
        /*00b6*/ 	.short	(.L_31 - .L_30)
	.align		4
.L_30:
        /*00b8*/ 	.word	index@(_Z19kernelAoS_col_bordePiS_iiii)
        /*00bc*/ 	.word	0x00000000


	//----- nvinfo : EIATTR_MIN_STACK_SIZE
	.align		4
.L_31:
        /*00c0*/ 	.byte	0x04, 0x12
        /*00c2*/ 	.short	(.L_33 - .L_32)
	.align		4
.L_32:
        /*00c4*/ 	.word	index@(_Z7f_out_0Piii)
        /*00c8*/ 	.word	0x00000000


	//----- nvinfo : EIATTR_MIN_STACK_SIZE
	.align		4
.L_33:
        /*00cc*/ 	.byte	0x04, 0x12
        /*00ce*/ 	.short	(.L_35 - .L_34)
	.align		4
.L_34:
        /*00d0*/ 	.word	index@(_Z16kernelSoA_streamPiS_iii)
        /*00d4*/ 	.word	0x00000000


	//----- nvinfo : EIATTR_MIN_STACK_SIZE
	.align		4
.L_35:
        /*00d8*/ 	.byte	0x04, 0x12
        /*00da*/ 	.short	(.L_37 - .L_36)
	.align		4
.L_36:
        /*00dc*/ 	.word	index@(_Z13kernelSoA_colPiS_iii)
        /*00e0*/ 	.word	0x00000000


	//----- nvinfo : EIATTR_MIN_STACK_SIZE
	.align		4
.L_37:
        /*00e4*/ 	.byte	0x04, 0x12
        /*00e6*/ 	.short	(.L_39 - .L_38)
	.align		4
.L_38:
        /*00e8*/ 	.word	index@(_Z16kernelAoS_streamPiS_ii)
        /*00ec*/ 	.word	0x00000000


	//----- nvinfo : EIATTR_MIN_STACK_SIZE
	.align		4
.L_39:
        /*00f0*/ 	.byte	0x04, 0x12
        /*00f2*/ 	.short	(.L_41 - .L_40)
	.align		4
.L_40:
        /*00f4*/ 	.word	index@(_Z13kernelAoS_colPiS_iii)
        /*00f8*/ 	.word	0x00000000
.L_41:


//--------------------- .nv.compat                --------------------------
	.section	.nv.compat,"",@"SHT_CUDA_COMPAT_INFO"
	.align	4
        /*0000*/ 	.byte	0x02, 0x09, 0x00, 0x00, 0x02, 0x02, 0x01, 0x00, 0x02, 0x05, 0x05, 0x00, 0x03, 0x07, 0x01, 0x01
        /*0010*/ 	.byte	0x02, 0x03, 0x00, 0x00, 0x02, 0x06, 0x01, 0x00, 0x04, 0x0b, 0x08, 0x00, 0x09, 0x00, 0x00, 0x00
        /*0020*/ 	.byte	0x00, 0x00, 0x00, 0x00


//--------------------- .nv.info._Z22kernelAoS_stream_bordePiS_iii --------------------------
	.section	.nv.info._Z22kernelAoS_stream_bordePiS_iii,"",@"SHT_CUDA_INFO"
	.sectionflags	@""
	.align	4


	//----- nvinfo : EIATTR_CUDA_API_VERSION
	.align		4
        /*0000*/ 	.byte	0x04, 0x37
        /*0002*/ 	.short	(.L_43 - .L_42)
.L_42:
        /*0004*/ 	.word	0x00000082


	//----- nvinfo : EIATTR_KPARAM_INFO
	.align		4
.L_43:
        /*0008*/ 	.byte	0x04, 0x17
        /*000a*/ 	.short	(.L_45 - .L_44)
.L_44:
        /*000c*/ 	.word	0x00000000
        /*0010*/ 	.short	0x0004
        /*0012*/ 	.short	0x0018
        /*0014*/ 	.byte	0x00, 0xf0, 0x11, 0x00


	//----- nvinfo : EIATTR_KPARAM_INFO
	.align		4
.L_45:
        /*0018*/ 	.byte	0x04, 0x17
        /*001a*/ 	.short	(.L_47 - .L_46)
.L_46:
        /*001c*/ 	.word	0x00000000
        /*0020*/ 	.short	0x0003
        /*0022*/ 	.short	0x0014
        /*0024*/ 	.byte	0x00, 0xf0, 0x11, 0x00


	//----- nvinfo : EIATTR_KPARAM_INFO
	.align		4
.L_47:
        /*0028*/ 	.byte	0x04, 0x17
        /*002a*/ 	.short	(.L_49 - .L_48)
.L_48:
        /*002c*/ 	.word	0x00000000
        /*0030*/ 	.short	0x0002
        /*0032*/ 	.short	0x0010
        /*0034*/ 	.byte	0x00, 0xf0, 0x11, 0x00


	//----- nvinfo : EIATTR_KPARAM_INFO
	.align		4
.L_49:
        /*0038*/ 	.byte	0x04, 0x17
        /*003a*/ 	.short	(.L_51 - .L_50)
.L_50:
        /*003c*/ 	.word	0x00000000
        /*0040*/ 	.short	0x0001
        /*0042*/ 	.short	0x0008
        /*0044*/ 	.byte	0x00, 0xf5, 0x21, 0x00


	//----- nvinfo : EIATTR_KPARAM_INFO
	.align		4
.L_51:
        /*0048*/ 	.byte	0x04, 0x17
        /*004a*/ 	.short	(.L_53 - .L_52)
.L_52:
        /*004c*/ 	.word	0x00000000
        /*0050*/ 	.short	0x0000
        /*0052*/ 	.short	0x0000
        /*0054*/ 	.byte	0x00, 0xf5, 0x21, 0x00


	//----- nvinfo : EIATTR_SPARSE_MMA_MASK
	.align		4
.L_53:
        /*0058*/ 	.byte	0x03, 0x50
        /*005a*/ 	.short	0x0000


	//----- nvinfo : EIATTR_MAXREG_COUNT
	.align		4
        /*005c*/ 	.byte	0x03, 0x1b
        /*005e*/ 	.short	0x00ff


	//----- nvinfo : EIATTR_MERCURY_ISA_VERSION
	.align		4
        /*0060*/ 	.byte	0x03, 0x5f
        /*0062*/ 	.short	0x0101


	//----- nvinfo : EIATTR_VRC_CTA_INIT_COUNT
	.align		4
        /*0064*/ 	.byte	0x02, 0x4a
	.zero		1
	.zero		1


	//----- nvinfo : EIATTR_EXIT_INSTR_OFFSETS
	.align		4
        /*0068*/ 	.byte	0x04, 0x1c
        /*006a*/ 	.short	(.L_55 - .L_54)


	//   ....[0]....
.L_54:
        /*006c*/ 	.word	0x00000080


	//   ....[1]....
        /*0070*/ 	.word	0x000008c0


	//   ....[2]....
        /*0074*/ 	.word	0x00000c70


	//   ....[3]....
        /*0078*/ 	.word	0x00000f70


	//   ....[4]....
        /*007c*/ 	.word	0x00000fb0


	//   ....[5]....
        /*0080*/ 	.word	0x00000fe0


	//   ....[6]....
        /*0084*/ 	.word	0x000012e0


	//   ....[7]....
        /*0088*/ 	.word	0x00001320


	//   ....[8]....
        /*008c*/ 	.word	0x00001350


	//----- nvinfo : EIATTR_CRS_STACK_SIZE
	.align		4
.L_55:
        /*0090*/ 	.byte	0x04, 0x1e
        /*0092*/ 	.short	(.L_57 - .L_56)
.L_56:
        /*0094*/ 	.word	0x00000000


	//----- nvinfo : EIATTR_CBANK_PARAM_SIZE
	.align		4
.L_57:
        /*0098*/ 	.byte	0x03, 0x19
        /*009a*/ 	.short	0x001c


	//----- nvinfo : EIATTR_PARAM_CBANK
	.align		4
        /*009c*/ 	.byte	0x04, 0x0a
        /*009e*/ 	.short	(.L_59 - .L_58)
	.align		4
.L_58:
        /*00a0*/ 	.word	index@(.nv.constant0._Z22kernelAoS_stream_bordePiS_iii)
        /*00a4*/ 	.short	0x0380
        /*00a6*/ 	.short	0x001c


	//----- nvinfo : EIATTR_SW_WAR
	.align		4
.L_59:
        /*00a8*/ 	.byte	0x04, 0x36
        /*00aa*/ 	.short	(.L_61 - .L_60)
.L_60:
        /*00ac*/ 	.word	0x00000008
.L_61:


//--------------------- .nv.info._Z19kernelAoS_col_bordePiS_iiii --------------------------
	.section	.nv.info._Z19kernelAoS_col_bordePiS_iiii,"",@"SHT_CUDA_INFO"
	.sectionflags	@""
	.align	4


	//----- nvinfo : EIATTR_CUDA_API_VERSION
	.align		4
        /*0000*/ 	.byte	0x04, 0x37
        /*0002*/ 	.short	(.L_63 - .L_62)
.L_62:
        /*0004*/ 	.word	0x00000082


	//----- nvinfo : EIATTR_KPARAM_INFO
	.align		4
.L_63:
        /*0008*/ 	.byte	0x04, 0x17
        /*000a*/ 	.short	(.L_65 - .L_64)
.L_64:
        /*000c*/ 	.word	0x00000000
        /*0010*/ 	.short	0x0005
        /*0012*/ 	.short	0x001c
        /*0014*/ 	.byte	0x00, 0xf0, 0x11, 0x00


	//----- nvinfo : EIATTR_KPARAM_INFO
	.align		4
.L_65:
        /*0018*/ 	.byte	0x04, 0x17
        /*001a*/ 	.short	(.L_67 - .L_66)
.L_66:
        /*001c*/ 	.word	0x00000000
        /*0020*/ 	.short	0x0004
        /*0022*/ 	.short	0x0018
        /*0024*/ 	.byte	0x00, 0xf0, 0x11, 0x00


	//----- nvinfo : EIATTR_KPARAM_INFO
	.align		4
.L_67:
        /*0028*/ 	.byte	0x04, 0x17
        /*002a*/ 	.short	(.L_69 - .L_68)
.L_68:
        /*002c*/ 	.word	0x00000000
        /*0030*/ 	.short	0x0003
        /*0032*/ 	.short	0x0014
        /*0034*/ 	.byte	0x00, 0xf0, 0x11, 0x00


	//----- nvinfo : EIATTR_KPARAM_INFO
	.align		4
.L_69:
        /*0038*/ 	.byte	0x04, 0x17
        /*003a*/ 	.short	(.L_71 - .L_70)
.L_70:
        /*003c*/ 	.word	0x00000000
        /*0040*/ 	.short	0x0002
        /*0042*/ 	.short	0x0010
        /*0044*/ 	.byte	0x00, 0xf0, 0x11, 0x00


	//----- nvinfo : EIATTR_KPARAM_INFO
	.align		4
.L_71:
        /*0048*/ 	.byte	0x04, 0x17
        /*004a*/ 	.short	(.L_73 - .L_72)
.L_72:
        /*004c*/ 	.word	0x00000000
        /*0050*/ 	.short	0x0001
        /*0052*/ 	.short	0x0008
        /*0054*/ 	.byte	0x00, 0xf5, 0x21, 0x00


	//----- nvinfo : EIATTR_KPARAM_INFO
	.align		4
.L_73:
        /*0058*/ 	.byte	0x04, 0x17
        /*005a*/ 	.short	(.L_75 - .L_74)
.L_74:
        /*005c*/ 	.word	0x00000000
        /*0060*/ 	.short	0x0000
        /*0062*/ 	.short	0x0000
        /*0064*/ 	.byte	0x00, 0xf5, 0x21, 0x00


	//----- nvinfo : EIATTR_SPARSE_MMA_MASK
	.align		4
.L_75:
        /*0068*/ 	.byte	0x03, 0x50
        /*006a*/ 	.short	0x0000


	//----- nvinfo : EIATTR_MAXREG_COUNT
	.align		4
        /*006c*/ 	.byte	0x03, 0x1b
        /*006e*/ 	.short	0x00ff


	//----- nvinfo : EIATTR_MERCURY_ISA_VERSION
	.align		4
        /*0070*/ 	.byte	0x03, 0x5f
        /*0072*/ 	.short	0x0101


	//----- nvinfo : EIATTR_VRC_CTA_INIT_COUNT
	.align		4
        /*0074*/ 	.byte	0x02, 0x4a
	.zero		1
	.zero		1


	//----- nvinfo : EIATTR_EXIT_INSTR_OFFSETS
	.align		4
        /*0078*/ 	.byte	0x04, 0x1c
        /*007a*/ 	.short	(.L_77 - .L_76)


	//   ....[0]....
.L_76:
        /*007c*/ 	.word	0x00000090


	//   ....[1]....
        /*0080*/ 	.word	0x000003f0


	//   ....[2]....
        /*0084*/ 	.word	0x00000400


	//   ....[3]....
        /*0088*/ 	.word	0x00000460


	//   ....[4]....
        /*008c*/ 	.word	0x00000470


	//   ....[5]....
        /*0090*/ 	.word	0x000004d0


	//   ....[6]....
        /*0094*/ 	.word	0x000005c0


	//   ....[7]....
        /*0098*/ 	.word	0x00000710


	//----- nvinfo : EIATTR_CRS_STACK_SIZE
	.align		4
.L_77:
        /*009c*/ 	.byte	0x04, 0x1e
        /*009e*/ 	.short	(.L_79 - .L_78)
.L_78:
        /*00a0*/ 	.word	0x00000000


	//----- nvinfo : EIATTR_CBANK_PARAM_SIZE
	.align		4
.L_79:
        /*00a4*/ 	.byte	0x03, 0x19
        /*00a6*/ 	.short	0x0020


	//----- nvinfo : EIATTR_PARAM_CBANK
	.align		4
        /*00a8*/ 	.byte	0x04, 0x0a
        /*00aa*/ 	.short	(.L_81 - .L_80)
	.align		4
.L_80:
        /*00ac*/ 	.word	index@(.nv.constant0._Z19kernelAoS_col_bordePiS_iiii)
        /*00b0*/ 	.short	0x0380
        /*00b2*/ 	.short	0x0020


	//----- nvinfo : EIATTR_SW_WAR
	.align		4
.L_81:
        /*00b4*/ 	.byte	0x04, 0x36
        /*00b6*/ 	.short	(.L_83 - .L_82)
.L_82:
        /*00b8*/ 	.word	0x00000008
.L_83:


//--------------------- .nv.info._Z7f_out_0Piii   --------------------------
	.section	.nv.info._Z7f_out_0Piii,"",@"SHT_CUDA_INFO"
	.sectionflags	@""
	.align	4


	//----- nvinfo : EIATTR_CUDA_API_VERSION
	.align		4
        /*0000*/ 	.byte	0x04, 0x37
        /*0002*/ 	.short	(.L_85 - .L_84)
.L_84:
        /*0004*/ 	.word	0x00000082


	//----- nvinfo : EIATTR_KPARAM_INFO
	.align		4
.L_85:
        /*0008*/ 	.byte	0x04, 0x17
        /*000a*/ 	.short	(.L_87 - .L_86)
.L_86:
        /*000c*/ 	.word	0x00000000
        /*0010*/ 	.short	0x0002
        /*0012*/ 	.short	0x000c
        /*0014*/ 	.byte	0x00, 0xf0, 0x11, 0x00


	//----- nvinfo : EIATTR_KPARAM_INFO
	.align		4
.L_87:
        /*0018*/ 	.byte	0x04, 0x17
        /*001a*/ 	.short	(.L_89 - .L_88)
.L_88:
        /*001c*/ 	.word	0x00000000
        /*0020*/ 	.short	0x0001
        /*0022*/ 	.short	0x0008
        /*0024*/ 	.byte	0x00, 0xf0, 0x11, 0x00


	//----- nvinfo : EIATTR_KPARAM_INFO
	.align		4
.L_89:
        /*0028*/ 	.byte	0x04, 0x17
        /*002a*/ 	.short	(.L_91 - .L_90)
.L_90:
        /*002c*/ 	.word	0x00000000
        /*0030*/ 	.short	0x0000
        /*0032*/ 	.short	0x0000
        /*0034*/ 	.byte	0x00, 0xf5, 0x21, 0x00


	//----- nvinfo : EIATTR_SPARSE_MMA_MASK
	.align		4
.L_91:
        /*0038*/ 	.byte	0x03, 0x50
        /*003a*/ 	.short	0x0000


	//----- nvinfo : EIATTR_MAXREG_COUNT
	.align		4
        /*003c*/ 	.byte	0x03, 0x1b
        /*003e*/ 	.short	0x00ff


	//----- nvinfo : EIATTR_MERCURY_ISA_VERSION
	.align		4
        /*0040*/ 	.byte	0x03, 0x5f
        /*0042*/ 	.short	0x0101


	//----- nvinfo : EIATTR_VRC_CTA_INIT_COUNT
	.align		4
        /*0044*/ 	.byte	0x02, 0x4a
	.zero		1
	.zero		1


	//----- nvinfo : EIATTR_EXIT_INSTR_OFFSETS
	.align		4
        /*0048*/ 	.byte	0x04, 0x1c
        /*004a*/ 	.short	(.L_93 - .L_92)


	//   ....[0]....
.L_92:
        /*004c*/ 	.word	0x00000090


	//   ....[1]....
        /*0050*/ 	.word	0x000000e0


	//----- nvinfo : EIATTR_CBANK_PARAM_SIZE
	.align		4
.L_93:
        /*0054*/ 	.byte	0x03, 0x19
        /*0056*/ 	.short	0x0010


	//----- nvinfo : EIATTR_PARAM_CBANK
	.align		4
        /*0058*/ 	.byte	0x04, 0x0a
        /*005a*/ 	.short	(.L_95 - .L_94)
	.align		4
.L_94:
        /*005c*/ 	.word	index@(.nv.constant0._Z7f_out_0Piii)
        /*0060*/ 	.short	0x0380
        /*0062*/ 	.short	0x0010


	//----- nvinfo : EIATTR_SW_WAR
	.align		4
.L_95:
        /*0064*/ 	.byte	0x04, 0x36
        /*0066*/ 	.short	(.L_97 - .L_96)
.L_96:
        /*0068*/ 	.word	0x00000008
.L_97:


//--------------------- .nv.info._Z16kernelSoA_streamPiS_iii --------------------------
	.section	.nv.info._Z16kernelSoA_streamPiS_iii,"",@"SHT_CUDA_INFO"
	.sectionflags	@""
	.align	4


	//----- nvinfo : EIATTR_CUDA_API_VERSION
	.align		4
        /*0000*/ 	.byte	0x04, 0x37
        /*0002*/ 	.short	(.L_99 - .L_98)
.L_98:
        /*0004*/ 	.word	0x00000082


	//----- nvinfo : EIATTR_KPARAM_INFO
	.align		4
.L_99:
        /*0008*/ 	.byte	0x04, 0x17
        /*000a*/ 	.short	(.L_101 - .L_100)
.L_100:
        /*000c*/ 	.word	0x00000000
        /*0010*/ 	.short	0x0004
        /*0012*/ 	.short	0x0018
        /*0014*/ 	.byte	0x00, 0xf0, 0x11, 0x00


	//----- nvinfo : EIATTR_KPARAM_INFO
	.align		4
.L_101:
        /*0018*/ 	.byte	0x04, 0x17
        /*001a*/ 	.short	(.L_103 - .L_102)
.L_102:
        /*001c*/ 	.word	0x00000000
        /*0020*/ 	.short	0x0003
        /*0022*/ 	.short	0x0014
        /*0024*/ 	.byte	0x00, 0xf0, 0x11, 0x00


	//----- nvinfo : EIATTR_KPARAM_INFO
	.align		4
.L_103:
        /*0028*/ 	.byte	0x04, 0x17
        /*002a*/ 	.short	(.L_105 - .L_104)
.L_104:
        /*002c*/ 	.word	0x00000000
        /*0030*/ 	.short	0x0002
        /*0032*/ 	.short	0x0010
        /*0034*/ 	.byte	0x00, 0xf0, 0x11, 0x00


	//----- nvinfo : EIATTR_KPARAM_INFO
	.align		4
.L_105:
        /*0038*/ 	.byte	0x04, 0x17
        /*003a*/ 	.short	(.L_107 - .L_106)
.L_106:
        /*003c*/ 	.word	0x00000000
        /*0040*/ 	.short	0x0001
        /*0042*/ 	.short	0x0008
        /*0044*/ 	.byte	0x00, 0xf5, 0x21, 0x00


	//----- nvinfo : EIATTR_KPARAM_INFO
	.align		4
.L_107:
        /*0048*/ 	.byte	0x04, 0x17
        /*004a*/ 	.short	(.L_109 - .L_108)
.L_108:
        /*004c*/ 	.word	0x00000000
        /*0050*/ 	.short	0x0000
        /*0052*/ 	.short	0x0000
        /*0054*/ 	.byte	0x00, 0xf5, 0x21, 0x00


	//----- nvinfo : EIATTR_SPARSE_MMA_MASK
	.align		4
.L_109:
        /*0058*/ 	.byte	0x03, 0x50
        /*005a*/ 	.short	0x0000


	//----- nvinfo : EIATTR_MAXREG_COUNT
	.align		4
        /*005c*/ 	.byte	0x03, 0x1b
        /*005e*/ 	.short	0x00ff


	//----- nvinfo : EIATTR_MERCURY_ISA_VERSION
	.align		4
        /*0060*/ 	.byte	0x03, 0x5f
        /*0062*/ 	.short	0x0101


	//----- nvinfo : EIATTR_VRC_CTA_INIT_COUNT
	.align		4
        /*0064*/ 	.byte	0x02, 0x4a
	.zero		1
	.zero		1


	//----- nvinfo : EIATTR_EXIT_INSTR_OFFSETS
	.align		4
        /*0068*/ 	.byte	0x04, 0x1c
        /*006a*/ 	.short	(.L_111 - .L_110)


	//   ....[0]....
.L_110:
        /*006c*/ 	.word	0x00000090


	//   ....[1]....
        /*0070*/ 	.word	0x00000880


	//   ....[2]....
        /*0074*/ 	.word	0x00000e00


	//   ....[3]....
        /*0078*/ 	.word	0x00001200


	//   ....[4]....
        /*007c*/ 	.word	0x00001440


	//   ....[5]....
        /*0080*/ 	.word	0x000014b0


	//   ....[6]....
        /*0084*/ 	.word	0x00001550


	//----- nvinfo : EIATTR_CRS_STACK_SIZE
	.align		4
.L_111:
        /*0088*/ 	.byte	0x04, 0x1e
        /*008a*/ 	.short	(.L_113 - .L_112)
.L_112:
        /*008c*/ 	.word	0x00000000


	//----- nvinfo : EIATTR_CBANK_PARAM_SIZE
	.align		4
.L_113:
        /*0090*/ 	.byte	0x03, 0x19
        /*0092*/ 	.short	0x001c


	//----- nvinfo : EIATTR_PARAM_CBANK
	.align		4
        /*0094*/ 	.byte	0x04, 0x0a
        /*0096*/ 	.short	(.L_115 - .L_114)
	.align		4
.L_114:
        /*0098*/ 	.word	index@(.nv.constant0._Z16kernelSoA_streamPiS_iii)
        /*009c*/ 	.short	0x0380
        /*009e*/ 	.short	0x001c


	//----- nvinfo : EIATTR_SW_WAR
	.align		4
.L_115:
        /*00a0*/ 	.byte	0x04, 0x36
        /*00a2*/ 	.short	(.L_117 - .L_116)
.L_116:
        /*00a4*/ 	.word	0x00000008
.L_117:


//--------------------- .nv.info._Z13kernelSoA_colPiS_iii --------------------------
	.section	.nv.info._Z13kernelSoA_colPiS_iii,"",@"SHT_CUDA_INFO"
	.sectionflags	@""
	.align	4


	//----- nvinfo : EIATTR_CUDA_API_VERSION
	.align		4
        /*0000*/ 	.byte	0x04, 0x37
        /*0002*/ 	.short	(.L_119 - .L_118)
.L_118:
        /*0004*/ 	.word	0x00000082


	//----- nvinfo : EIATTR_KPARAM_INFO
	.align		4
.L_119:
        /*0008*/ 	.byte	0x04, 0x17
        /*000a*/ 	.short	(.L_121 - .L_120)
.L_120:
        /*000c*/ 	.word	0x00000000
        /*0010*/ 	.short	0x0004
        /*0012*/ 	.short	0x0018
        /*0014*/ 	.byte	0x00, 0xf0, 0x11, 0x00


	//----- nvinfo : EIATTR_KPARAM_INFO
	.align		4
.L_121:
        /*0018*/ 	.byte	0x04, 0x17
        /*001a*/ 	.short	(.L_123 - .L_122)
.L_122:
        /*001c*/ 	.word	0x00000000
        /*0020*/ 	.short	0x0003
        /*0022*/ 	.short	0x0014
        /*0024*/ 	.byte	0x00, 0xf0, 0x11, 0x00


	//----- nvinfo : EIATTR_KPARAM_INFO
	.align		4
.L_123:
        /*0028*/ 	.byte	0x04, 0x17
        /*002a*/ 	.short	(.L_125 - .L_124)
.L_124:
        /*002c*/ 	.word	0x00000000
        /*0030*/ 	.short	0x0002
        /*0032*/ 	.short	0x0010
        /*0034*/ 	.byte	0x00, 0xf0, 0x11, 0x00


	//----- nvinfo : EIATTR_KPARAM_INFO
	.align		4
.L_125:
        /*0038*/ 	.byte	0x04, 0x17
        /*003a*/ 	.short	(.L_127 - .L_126)
.L_126:
        /*003c*/ 	.word	0x00000000
        /*0040*/ 	.short	0x0001
        /*0042*/ 	.short	0x0008
        /*0044*/ 	.byte	0x00, 0xf5, 0x21, 0x00


	//----- nvinfo : EIATTR_KPARAM_INFO
	.align		4
.L_127:
        /*0048*/ 	.byte	0x04, 0x17
        /*004a*/ 	.short	(.L_129 - .L_128)
.L_128:
        /*004c*/ 	.word	0x00000000
        /*0050*/ 	.short	0x0000
        /*0052*/ 	.short	0x0000
        /*0054*/ 	.byte	0x00, 0xf5, 0x21, 0x00


	//----- nvinfo : EIATTR_SPARSE_MMA_MASK
	.align		4
.L_129:
        /*0058*/ 	.byte	0x03, 0x50
        /*005a*/ 	.short	0x0000


	//----- nvinfo : EIATTR_MAXREG_COUNT
	.align		4
        /*005c*/ 	.byte	0x03, 0x1b
        /*005e*/ 	.short	0x00ff


	//----- nvinfo : EIATTR_MERCURY_ISA_VERSION
	.align		4
        /*0060*/ 	.byte	0x03, 0x5f
        /*0062*/ 	.short	0x0101


	//----- nvinfo : EIATTR_VRC_CTA_INIT_COUNT
	.align		4
        /*0064*/ 	.byte	0x02, 0x4a
	.zero		1
	.zero		1


	//----- nvinfo : EIATTR_EXIT_INSTR_OFFSETS
	.align		4
        /*0068*/ 	.byte	0x04, 0x1c
        /*006a*/ 	.short	(.L_131 - .L_130)


	//   ....[0]....
.L_130:
        /*006c*/ 	.word	0x00000090


	//   ....[1]....
        /*0070*/ 	.word	0x000001d0


	//   ....[2]....
        /*0074*/ 	.word	0x00000220


	//   ....[3]....
        /*0078*/ 	.word	0x00000280


	//----- nvinfo : EIATTR_CBANK_PARAM_SIZE
	.align		4
.L_131:
        /*007c*/ 	.byte	0x03, 0x19
        /*007e*/ 	.short	0x001c


	//----- nvinfo : EIATTR_PARAM_CBANK
	.align		4
        /*0080*/ 	.byte	0x04, 0x0a
        /*0082*/ 	.short	(.L_133 - .L_132)
	.align		4
.L_132:
        /*0084*/ 	.word	index@(.nv.constant0._Z13kernelSoA_colPiS_iii)
        /*0088*/ 	.short	0x0380
        /*008a*/ 	.short	0x001c


	//----- nvinfo : EIATTR_SW_WAR
	.align		4
.L_133:
        /*008c*/ 	.byte	0x04, 0x36
        /*008e*/ 	.short	(.L_135 - .L_134)
.L_134:
        /*0090*/ 	.word	0x00000008
.L_135:


//--------------------- .nv.info._Z16kernelAoS_streamPiS_ii --------------------------
	.section	.nv.info._Z16kernelAoS_streamPiS_ii,"",@"SHT_CUDA_INFO"
	.sectionflags	@""
	.align	4


	//----- nvinfo : EIATTR_CUDA_API_VERSION
	.align		4
        /*0000*/ 	.byte	0x04, 0x37
        /*0002*/ 	.short	(.L_137 - .L_136)
.L_136:
        /*0004*/ 	.word	0x00000082


	//----- nvinfo : EIATTR_KPARAM_INFO
	.align		4
.L_137:
        /*0008*/ 	.byte	0x04, 0x17
        /*000a*/ 	.short	(.L_139 - .L_138)
.L_138:
        /*000c*/ 	.word	0x00000000
        /*0010*/ 	.short	0x0003
        /*0012*/ 	.short	0x0014
        /*0014*/ 	.byte	0x00, 0xf0, 0x11, 0x00


	//----- nvinfo : EIATTR_KPARAM_INFO
	.align		4
.L_139:
        /*0018*/ 	.byte	0x04, 0x17
        /*001a*/ 	.short	(.L_141 - .L_140)
.L_140:
        /*001c*/ 	.word	0x00000000
        /*0020*/ 	.short	0x0002
        /*0022*/ 	.short	0x0010
        /*0024*/ 	.byte	0x00, 0xf0, 0x11, 0x00


	//----- nvinfo : EIATTR_KPARAM_INFO
	.align		4
.L_141:
        /*0028*/ 	.byte	0x04, 0x17
        /*002a*/ 	.short	(.L_143 - .L_142)
.L_142:
        /*002c*/ 	.word	0x00000000
        /*0030*/ 	.short	0x0001
        /*0032*/ 	.short	0x0008
        /*0034*/ 	.byte	0x00, 0xf5, 0x21, 0x00


	//----- nvinfo : EIATTR_KPARAM_INFO
	.align		4
.L_143:
        /*0038*/ 	.byte	0x04, 0x17
        /*003a*/ 	.short	(.L_145 - .L_144)
.L_144:
        /*003c*/ 	.word	0x00000000
        /*0040*/ 	.short	0x0000
        /*0042*/ 	.short	0x0000
        /*0044*/ 	.byte	0x00, 0xf5, 0x21, 0x00


	//----- nvinfo : EIATTR_SPARSE_MMA_MASK
	.align		4
.L_145:
        /*0048*/ 	.byte	0x03, 0x50
        /*004a*/ 	.short	0x0000


	//----- nvinfo : EIATTR_MAXREG_COUNT
	.align		4
        /*004c*/ 	.byte	0x03, 0x1b
        /*004e*/ 	.short	0x00ff


	//----- nvinfo : EIATTR_MERCURY_ISA_VERSION
	.align		4
        /*0050*/ 	.byte	0x03, 0x5f
        /*0052*/ 	.short	0x0101


	//----- nvinfo : EIATTR_VRC_CTA_INIT_COUNT
	.align		4
        /*0054*/ 	.byte	0x02, 0x4a
	.zero		1
	.zero		1


	//----- nvinfo : EIATTR_EXIT_INSTR_OFFSETS
	.align		4
        /*0058*/ 	.byte	0x04, 0x1c
        /*005a*/ 	.short	(.L_147 - .L_146)


	//   ....[0]....
.L_146:
        /*005c*/ 	.word	0x00000080


	//   ....[1]....
        /*0060*/ 	.word	0x000009f0


	//   ....[2]....
        /*0064*/ 	.word	0x00000a60


	//----- nvinfo : EIATTR_CRS_STACK_SIZE
	.align		4
.L_147:
        /*0068*/ 	.byte	0x04, 0x1e
        /*006a*/ 	.short	(.L_149 - .L_148)
.L_148:
        /*006c*/ 	.word	0x00000000


	//----- nvinfo : EIATTR_CBANK_PARAM_SIZE
	.align		4
.L_149:
        /*0070*/ 	.byte	0x03, 0x19
        /*0072*/ 	.short	0x0018


	//----- nvinfo : EIATTR_PARAM_CBANK
	.align		4
        /*0074*/ 	.byte	0x04, 0x0a
        /*0076*/ 	.short	(.L_151 - .L_150)
	.align		4
.L_150:
        /*0078*/ 	.word	index@(.nv.constant0._Z16kernelAoS_streamPiS_ii)
        /*007c*/ 	.short	0x0380
        /*007e*/ 	.short	0x0018


	//----- nvinfo : EIATTR_SW_WAR
	.align		4
.L_151:
        /*0080*/ 	.byte	0x04, 0x36
        /*0082*/ 	.short	(.L_153 - .L_152)
.L_152:
        /*0084*/ 	.word	0x00000008
.L_153:


//--------------------- .nv.info._Z13kernelAoS_colPiS_iii --------------------------
	.section	.nv.info._Z13kernelAoS_colPiS_iii,"",@"SHT_CUDA_INFO"
	.sectionflags	@""
	.align	4


	//----- nvinfo : EIATTR_CUDA_API_VERSION
	.align		4
        /*0000*/ 	.byte	0x04, 0x37
        /*0002*/ 	.short	(.L_155 - .L_154)
.L_154:
        /*0004*/ 	.word	0x00000082


	//----- nvinfo : EIATTR_KPARAM_INFO
	.align		4
.L_155:
        /*0008*/ 	.byte	0x04, 0x17
        /*000a*/ 	.short	(.L_157 - .L_156)
.L_156:
        /*000c*/ 	.word	0x00000000
        /*0010*/ 	.short	0x0004
        /*0012*/ 	.short	0x0018
        /*0014*/ 	.byte	0x00, 0xf0, 0x11, 0x00


	//----- nvinfo : EIATTR_KPARAM_INFO
	.align		4
.L_157:
        /*0018*/ 	.byte	0x04, 0x17
        /*001a*/ 	.short	(.L_159 - .L_158)
.L_158:
        /*001c*/ 	.word	0x00000000
        /*0020*/ 	.short	0x0003
        /*0022*/ 	.short	0x0014
        /*0024*/ 	.byte	0x00, 0xf0, 0x11, 0x00


	//----- nvinfo : EIATTR_KPARAM_INFO
	.align		4
.L_159:
        /*0028*/ 	.byte	0x04, 0x17
        /*002a*/ 	.short	(.L_161 - .L_160)
.L_160:
        /*002c*/ 	.word	0x00000000
        /*0030*/ 	.short	0x0002
        /*0032*/ 	.short	0x0010
        /*0034*/ 	.byte	0x00, 0xf0, 0x11, 0x00


	//----- nvinfo : EIATTR_KPARAM_INFO
	.align		4
.L_161:
        /*0038*/ 	.byte	0x04, 0x17
        /*003a*/ 	.short	(.L_163 - .L_162)
.L_162:
        /*003c*/ 	.word	0x00000000
        /*0040*/ 	.short	0x0001
        /*0042*/ 	.short	0x0008
        /*0044*/ 	.byte	0x00, 0xf5, 0x21, 0x00


	//----- nvinfo : EIATTR_KPARAM_INFO
	.align		4
.L_163:
        /*0048*/ 	.byte	0x04, 0x17
        /*004a*/ 	.short	(.L_165 - .L_164)
.L_164:
        /*004c*/ 	.word	0x00000000
        /*0050*/ 	.short	0x0000
        /*0052*/ 	.short	0x0000
        /*0054*/ 	.byte	0x00, 0xf5, 0x21, 0x00


	//----- nvinfo : EIATTR_SPARSE_MMA_MASK
	.align		4
.L_165:
        /*0058*/ 	.byte	0x03, 0x50
        /*005a*/ 	.short	0x0000


	//----- nvinfo : EIATTR_MAXREG_COUNT
	.align		4
        /*005c*/ 	.byte	0x03, 0x1b
        /*005e*/ 	.short	0x00ff


	//----- nvinfo : EIATTR_MERCURY_ISA_VERSION
	.align		4
        /*0060*/ 	.byte	0x03, 0x5f
        /*0062*/ 	.short	0x0101


	//----- nvinfo : EIATTR_VRC_CTA_INIT_COUNT
	.align		4
        /*0064*/ 	.byte	0x02, 0x4a
	.zero		1
	.zero		1


	//----- nvinfo : EIATTR_EXIT_INSTR_OFFSETS
	.align		4
        /*0068*/ 	.byte	0x04, 0x1c
        /*006a*/ 	.short	(.L_167 - .L_166)


	//   ....[0]....
.L_166:
        /*006c*/ 	.word	0x00000090


	//   ....[1]....
        /*0070*/ 	.word	0x000001b0


	//   ....[2]....
        /*0074*/ 	.word	0x00000200


	//   ....[3]....
        /*0078*/ 	.word	0x00000260


	//----- nvinfo : EIATTR_CBANK_PARAM_SIZE
	.align		4
.L_167:
        /*007c*/ 	.byte	0x03, 0x19
        /*007e*/ 	.short	0x001c


	//----- nvinfo : EIATTR_PARAM_CBANK
	.align		4
        /*0080*/ 	.byte	0x04, 0x0a
        /*0082*/ 	.short	(.L_169 - .L_168)
	.align		4
.L_168:
        /*0084*/ 	.word	index@(.nv.constant0._Z13kernelAoS_colPiS_iii)
        /*0088*/ 	.short	0x0380
        /*008a*/ 	.short	0x001c


	//----- nvinfo : EIATTR_SW_WAR
	.align		4
.L_169:
        /*008c*/ 	.byte	0x04, 0x36
        /*008e*/ 	.short	(.L_171 - .L_170)
.L_170:
        /*0090*/ 	.word	0x00000008
.L_171:


//--------------------- .nv.callgraph             --------------------------
	.section	.nv.callgraph,"",@"SHT_CUDA_CALLGRAPH"
	.align	4
	.sectionentsize	8
	.align		4
        /*0000*/ 	.word	0x00000000
	.align		4
        /*0004*/ 	.word	0xffffffff
	.align		4
        /*0008*/ 	.word	0x00000000
	.align		4
        /*000c*/ 	.word	0xfffffffe
	.align		4
        /*0010*/ 	.word	0x00000000
	.align		4
        /*0014*/ 	.word	0xfffffffd
	.align		4
        /*0018*/ 	.word	0x00000000
	.align		4
        /*001c*/ 	.word	0xfffffffc


//--------------------- .text._Z22kernelAoS_stream_bordePiS_iii --------------------------
	.section	.text._Z22kernelAoS_stream_bordePiS_iii,"ax",@progbits
	.align	128
        .global         _Z22kernelAoS_stream_bordePiS_iii
        .type           _Z22kernelAoS_stream_bordePiS_iii,@function
        .size           _Z22kernelAoS_stream_bordePiS_iii,(.L_x_69 - _Z22kernelAoS_stream_bordePiS_iii)
        .other          _Z22kernelAoS_stream_bordePiS_iii,@"STO_CUDA_ENTRY STV_DEFAULT"
_Z22kernelAoS_stream_bordePiS_iii:
.text._Z22kernelAoS_stream_bordePiS_iii:
[----:B------:R-:W-:Y:S01]  /*0000*/  LDC R1, c[0x0][0x37c] ;  /* 0x0000df00ff017b82 */ /* 0x000fe20000000800 */
[----:B------:R-:W0:Y:S07]  /*0010*/  S2R R8, SR_TID.X ;  /* 0x0000000000087919 */ /* 0x000e2e0000002100 */
[----:B------:R-:W1:Y:S01]  /*0020*/  LDC.64 R2, c[0x0][0x390] ;  /* 0x0000e400ff027b82 */ /* 0x000e620000000a00 */
[----:B------:R-:W0:Y:S01]  /*0030*/  LDCU UR4, c[0x0][0x360] ;  /* 0x00006c00ff0477ac */ /* 0x000e220008000800 */
[----:B------:R-:W0:Y:S02]  /*0040*/  S2R R5, SR_CTAID.X ;  /* 0x0000000000057919 */ /* 0x000e240000002500 */
[----:B0-----:R-:W-:-:S02]  /*0050*/  IMAD R8, R5, UR4, R8 ;  /* 0x0000000405087c24 */ /* 0x001fc4000f8e0208 */
[----:B-1----:R-:W-:-:S05]  /*0060*/  IMAD R5, R3, R2, RZ ;  /* 0x0000000203057224 */ /* 0x002fca00078e02ff */
[----:B------:R-:W-:-:S13]  /*0070*/  ISETP.GE.AND P0, PT, R8, R5, PT ;  /* 0x000000050800720c */ /* 0x000fda0003f06270 */
[----:B------:R-:W-:Y:S05]  /*0080*/  @P0 EXIT ;  /* 0x000000000000094d */ /* 0x000fea0003800000 */
[----:B------:R-:W-:Y:S01]  /*0090*/  IABS R6, R3 ;  /* 0x0000000300067213 */ /* 0x000fe20000000000 */
[----:B------:R-:W-:Y:S01]  /*00a0*/  BSSY.RECONVERGENT B0, `(.L_x_0) ;  /* 0x000002b000007945 */ /* 0x000fe20003800200 */
[----:B------:R-:W-:Y:S01]  /*00b0*/  IABS R9, R8 ;  /* 0x0000000800097213 */ /* 0x000fe20000000000 */
[----:B------:R-:W-:Y:S01]  /*00c0*/  IMAD.SHL.U32 R13, R8, 0x4, RZ ;  /* 0x00000004080d7824 */ /* 0x000fe200078e00ff */
[----:B------:R-:W0:Y:S08]  /*00d0*/  I2F.RP R0, R6 ;  /* 0x0000000600007306 */ /* 0x000e300000209400 */
[----:B0-----:R-:W0:Y:S02]  /*00e0*/  MUFU.RCP R0, R0 ;  /* 0x0000000000007308 */ /* 0x001e240000001000 */
[----:B0-----:R-:W-:-:S06]  /*00f0*/  VIADD R4, R0, 0xffffffe ;  /* 0x0ffffffe00047836 */ /* 0x001fcc0000000000 */
[----:B------:R0:W1:Y:S02]  /*0100*/  F2I.FTZ.U32.TRUNC.NTZ R5, R4 ;  /* 0x0000000400057305 */ /* 0x000064000021f000 */
[----:B0-----:R-:W-:Y:S02]  /*0110*/  IMAD.MOV.U32 R4, RZ, RZ, RZ ;  /* 0x000000ffff047224 */ /* 0x001fe400078e00ff */
[----:B-1----:R-:W-:-:S04]  /*0120*/  IMAD.MOV R7, RZ, RZ, -R5 ;  /* 0x000000ffff077224 */ /* 0x002fc800078e0a05 */
[----:B------:R-:W-:-:S04]  /*0130*/  IMAD R7, R7, R6, RZ ;  /* 0x0000000607077224 */ /* 0x000fc800078e02ff */
[----:B------:R-:W-:-:S06]  /*0140*/  IMAD.HI.U32 R7, R5, R7, R4 ;  /* 0x0000000705077227 */ /* 0x000fcc00078e0004 */
[----:B------:R-:W-:-:S05]  /*0150*/  IMAD.HI.U32 R5, R7, R9, RZ ;  /* 0x0000000907057227 */ /* 0x000fca00078e00ff */
[----:B------:R-:W-:-:S05]  /*0160*/  IADD3 R0, PT, PT, -R5, RZ, RZ ;  /* 0x000000ff05007210 */ /* 0x000fca0007ffe1ff */
[----:B------:R-:W-:Y:S01]  /*0170*/  IMAD R9, R6, R0, R9 ;  /* 0x0000000006097224 */ /* 0x000fe200078e0209 */
[----:B------:R-:W-:-:S04]  /*0180*/  LOP3.LUT R0, R8, R3, RZ, 0x3c, !PT ;  /* 0x0000000308007212 */ /* 0x000fc800078e3cff */
[----:B------:R-:W-:Y:S02]  /*0190*/  ISETP.GT.U32.AND P1, PT, R6, R9, PT ;  /* 0x000000090600720c */ /* 0x000fe40003f24070 */
[----:B------:R-:W-:-:S11]  /*01a0*/  ISETP.GE.AND P2, PT, R0, RZ, PT ;  /* 0x000000ff0000720c */ /* 0x000fd60003f46270 */
[----:B------:R-:W-:Y:S02]  /*01b0*/  @!P1 IMAD.IADD R9, R9, 0x1, -R6 ;  /* 0x0000000109099824 */ /* 0x000fe400078e0a06 */
[----:B------:R-:W-:-:S03]  /*01c0*/  @!P1 VIADD R5, R5, 0x1 ;  /* 0x0000000105059836 */ /* 0x000fc60000000000 */
[----:B------:R-:W-:Y:S02]  /*01d0*/  ISETP.GE.U32.AND P0, PT, R9, R6, PT ;  /* 0x000000060900720c */ /* 0x000fe40003f06070 */
[----:B------:R-:W-:-:S11]  /*01e0*/  LOP3.LUT R9, RZ, R3, RZ, 0x33, !PT ;  /* 0x00000003ff097212 */ /* 0x000fd600078e33ff */
[----:B------:R-:W-:Y:S01]  /*01f0*/  @P0 VIADD R5, R5, 0x1 ;  /* 0x0000000105050836 */ /* 0x000fe20000000000 */
[----:B------:R-:W-:-:S04]  /*0200*/  ISETP.NE.AND P0, PT, R3, RZ, PT ;  /* 0x000000ff0300720c */ /* 0x000fc80003f05270 */
[----:B------:R-:W-:-:S04]  /*0210*/  @!P2 IADD3 R5, PT, PT, -R5, RZ, RZ ;  /* 0x000000ff0505a210 */ /* 0x000fc80007ffe1ff */
[----:B------:R-:W-:-:S05]  /*0220*/  SEL R0, R9, R5, !P0 ;  /* 0x0000000509007207 */ /* 0x000fca0004000000 */
[----:B------:R-:W-:-:S04]  /*0230*/  IMAD.MOV R4, RZ, RZ, -R0 ;  /* 0x000000ffff047224 */ /* 0x000fc800078e0a00 */
[----:B------:R-:W-:-:S04]  /*0240*/  IMAD R4, R3, R4, R8 ;  /* 0x0000000403047224 */ /* 0x000fc800078e0208 */
[C---:B------:R-:W-:Y:S01]  /*0250*/  VIADD R10, R4.reuse, 0x1 ;  /* 0x00000001040a7836 */ /* 0x040fe20000000000 */
[----:B------:R-:W-:-:S13]  /*0260*/  ISETP.GE.AND P1, PT, R4, -0x1, PT ;  /* 0xffffffff0400780c */ /* 0x000fda0003f26270 */
[----:B------:R-:W-:Y:S05]  /*0270*/  @!P1 BRA `(.L_x_1) ;  /* 0x0000000000309947 */ /* 0x000fea0003800000 */
[----:B------:R-:W-:Y:S02]  /*0280*/  IABS R8, R10 ;  /* 0x0000000a00087213 */ /* 0x000fe40000000000 */
[----:B------:R-:W-:-:S03]  /*0290*/  ISETP.GE.AND P2, PT, R10, RZ, PT ;  /* 0x000000ff0a00720c */ /* 0x000fc60003f46270 */
[----:B------:R-:W-:-:S05]  /*02a0*/  IMAD.HI.U32 R5, R7, R8, RZ ;  /* 0x0000000807057227 */ /* 0x000fca00078e00ff */
[----:B------:R-:W-:-:S05]  /*02b0*/  IADD3 R5, PT, PT, -R5, RZ, RZ ;  /* 0x000000ff05057210 */ /* 0x000fca0007ffe1ff */
[----:B------:R-:W-:-:S05]  /*02c0*/  IMAD R5, R6, R5, R8 ;  /* 0x0000000506057224 */ /* 0x000fca00078e0208 */
[----:B------:R-:W-:-:S13]  /*02d0*/  ISETP.GT.U32.AND P1, PT, R6, R5, PT ;  /* 0x000000050600720c */ /* 0x000fda0003f24070 */
[----:B------:R-:W-:-:S05]  /*02e0*/  @!P1 IMAD.IADD R5, R5, 0x1, -R6 ;  /* 0x0000000105059824 */ /* 0x000fca00078e0a06 */
[----:B------:R-:W-:-:S13]  /*02f0*/  ISETP.GT.U32.AND P1, PT, R6, R5, PT ;  /* 0x000000050600720c */ /* 0x000fda0003f24070 */
[----:B------:R-:W-:-:S04]  /*0300*/  @!P1 IMAD.IADD R5, R5, 0x1, -R6 ;  /* 0x0000000105059824 */ /* 0x000fc800078e0a06 */
[----:B------:R-:W-:-:S05]  /*0310*/  @!P2 IMAD.MOV R5, RZ, RZ, -R5 ;  /* 0x000000ffff05a224 */ /* 0x000fca00078e0a05 */
[----:B------:R-:W-:Y:S01]  /*0320*/  SEL R5, R9, R5, !P0 ;  /* 0x0000000509057207 */ /* 0x000fe20004000000 */
[----:B------:R-:W-:Y:S06]  /*0330*/  BRA `(.L_x_2) ;  /* 0x0000000000047947 */ /* 0x000fec0003800000 */
.L_x_1:
[----:B------:R-:W-:-:S07]  /*0340*/  IADD3 R5, PT, PT, R10, R3, RZ ;  /* 0x000000030a057210 */ /* 0x000fce0007ffe0ff */
.L_x_2:
[----:B------:R-:W-:Y:S05]  /*0350*/  BSYNC.RECONVERGENT B0 ;  /* 0x0000000000007941 */ /* 0x000fea0003800200 */
.L_x_0:
[C---:B------:R-:W-:Y:S01]  /*0360*/  ISETP.GE.AND P1, PT, R0.reuse, -0x1, PT ;  /* 0xffffffff0000780c */ /* 0x040fe20003f26270 */
[----:B------:R-:W-:Y:S01]  /*0370*/  BSSY.RECONVERGENT B0, `(.L_x_3) ;  /* 0x000001b000007945 */ /* 0x000fe20003800200 */
[C---:B------:R-:W-:Y:S02]  /*0380*/  IMAD R5, R0.reuse, R3, R5 ;  /* 0x0000000300057224 */ /* 0x040fe400078e0205 */
[----:B------:R-:W-:-:S09]  /*0390*/  VIADD R19, R0, 0x1 ;  /* 0x0000000100137836 */ /* 0x000fd20000000000 */
[----:B------:R-:W-:Y:S05]  /*03a0*/  @!P1 BRA `(.L_x_4) ;  /* 0x0000000000589947 */ /* 0x000fea0003800000 */
[----:B------:R-:W-:Y:S02]  /*03b0*/  IABS R15, R2 ;  /* 0x00000002000f7213 */ /* 0x000fe40000000000 */
[----:B------:R-:W-:Y:S02]  /*03c0*/  ISETP.GE.AND P3, PT, R19, RZ, PT ;  /* 0x000000ff1300720c */ /* 0x000fe40003f66270 */
[----:B------:R-:W0:Y:S08]  /*03d0*/  I2F.RP R8, R15 ;  /* 0x0000000f00087306 */ /* 0x000e300000209400 */
[----:B0-----:R-:W0:Y:S02]  /*03e0*/  MUFU.RCP R8, R8 ;  /* 0x0000000800087308 */ /* 0x001e240000001000 */
[----:B0-----:R-:W-:-:S06]  /*03f0*/  VIADD R10, R8, 0xffffffe ;  /* 0x0ffffffe080a7836 */ /* 0x001fcc0000000000 */
[----:B------:R0:W1:Y:S02]  /*0400*/  F2I.FTZ.U32.TRUNC.NTZ R11, R10 ;  /* 0x0000000a000b7305 */ /* 0x000064000021f000 */
[----:B0-----:R-:W-:Y:S02]  /*0410*/  HFMA2 R10, -RZ, RZ, 0, 0 ;  /* 0x00000000ff0a7431 */ /* 0x001fe400000001ff */
[----:B-1----:R-:W-:-:S04]  /*0420*/  IMAD.MOV R12, RZ, RZ, -R11 ;  /* 0x000000ffff0c7224 */ /* 0x002fc800078e0a0b */
[----:B------:R-:W-:Y:S01]  /*0430*/  IMAD R17, R12, R15, RZ ;  /* 0x0000000f0c117224 */ /* 0x000fe200078e02ff */
[----:B------:R-:W-:-:S03]  /*0440*/  IABS R12, R19 ;  /* 0x00000013000c7213 */ /* 0x000fc60000000000 */
[----:B------:R-:W-:-:S06]  /*0450*/  IMAD.HI.U32 R11, R11, R17, R10 ;  /* 0x000000110b0b7227 */ /* 0x000fcc00078e000a */
[----:B------:R-:W-:-:S04]  /*0460*/  IMAD.HI.U32 R11, R11, R12, RZ ;  /* 0x0000000c0b0b7227 */ /* 0x000fc800078e00ff */
[----:B------:R-:W-:-:S04]  /*0470*/  IMAD.MOV R11, RZ, RZ, -R11 ;  /* 0x000000ffff0b7224 */ /* 0x000fc800078e0a0b */
[----:B------:R-:W-:-:S05]  /*0480*/  IMAD R8, R15, R11, R12 ;  /* 0x0000000b0f087224 */ /* 0x000fca00078e020c */
[----:B------:R-:W-:-:S13]  /*0490*/  ISETP.GT.U32.AND P1, PT, R15, R8, PT ;  /* 0x000000080f00720c */ /* 0x000fda0003f24070 */
[----:B------:R-:W-:Y:S01]  /*04a0*/  @!P1 IMAD.IADD R8, R8, 0x1, -R15 ;  /* 0x0000000108089824 */ /* 0x000fe200078e0a0f */
[----:B------:R-:W-:-:S04]  /*04b0*/  ISETP.NE.AND P1, PT, R2, RZ, PT ;  /* 0x000000ff0200720c */ /* 0x000fc80003f25270 */
[----:B------:R-:W-:-:S13]  /*04c0*/  ISETP.GT.U32.AND P2, PT, R15, R8, PT ;  /* 0x000000080f00720c */ /* 0x000fda0003f44070 */
[----:B------:R-:W-:-:S05]  /*04d0*/  @!P2 IMAD.IADD R8, R8, 0x1, -R15 ;  /* 0x000000010808a824 */ /* 0x000fca00078e0a0f */
[----:B------:R-:W-:Y:S02]  /*04e0*/  @!P3 IADD3 R8, PT, PT, -R8, RZ, RZ ;  /* 0x000000ff0808b210 */ /* 0x000fe40007ffe1ff */
[----:B------:R-:W-:Y:S01]  /*04f0*/  @!P1 LOP3.LUT R8, RZ, R2, RZ, 0x33, !PT ;  /* 0x00000002ff089212 */ /* 0x000fe200078e33ff */
[----:B------:R-:W-:Y:S06]  /*0500*/  BRA `(.L_x_5) ;  /* 0x0000000000047947 */ /* 0x000fec0003800000 */
.L_x_4:
[----:B------:R-:W-:-:S07]  /*0510*/  IMAD.IADD R8, R19, 0x1, R2 ;  /* 0x0000000113087824 */ /* 0x000fce00078e0202 */
.L_x_5:
[----:B------:R-:W-:Y:S05]  /*0520*/  BSYNC.RECONVERGENT B0 ;  /* 0x0000000000007941 */ /* 0x000fea0003800200 */
.L_x_3:
[----:B------:R-:W-:Y:S01]  /*0530*/  ISETP.GE.AND P1, PT, R4, 0x1, PT ;  /* 0x000000010400780c */ /* 0x000fe20003f26270 */
[----:B------:R-:W-:Y:S01]  /*0540*/  BSSY.RECONVERGENT B0, `(.L_x_6) ;  /* 0x0000011000007945 */ /* 0x000fe20003800200 */
[----:B------:R-:W-:Y:S02]  /*0550*/  IMAD R8, R8, R3, R4 ;  /* 0x0000000308087224 */ /* 0x000fe400078e0204 */
[----:B------:R-:W-:-:S09]  /*0560*/  VIADD R12, R4, 0xffffffff ;  /* 0xffffffff040c7836 */ /* 0x000fd20000000000 */
[----:B------:R-:W-:Y:S05]  /*0570*/  @!P1 BRA `(.L_x_7) ;  /* 0x0000000000309947 */ /* 0x000fea0003800000 */
[----:B------:R-:W-:Y:S02]  /*0580*/  IABS R10, R12 ;  /* 0x0000000c000a7213 */ /* 0x000fe40000000000 */
[----:B------:R-:W-:-:S03]  /*0590*/  ISETP.GE.AND P2, PT, R12, RZ, PT ;  /* 0x000000ff0c00720c */ /* 0x000fc60003f46270 */
[----:B------:R-:W-:-:S04]  /*05a0*/  IMAD.HI.U32 R7, R7, R10, RZ ;  /* 0x0000000a07077227 */ /* 0x000fc800078e00ff */
[----:B------:R-:W-:-:S04]  /*05b0*/  IMAD.MOV R7, RZ, RZ, -R7 ;  /* 0x000000ffff077224 */ /* 0x000fc800078e0a07 */
[----:B------:R-:W-:-:S05]  /*05c0*/  IMAD R7, R6, R7, R10 ;  /* 0x0000000706077224 */ /* 0x000fca00078e020a */
[----:B------:R-:W-:-:S13]  /*05d0*/  ISETP.GT.U32.AND P1, PT, R6, R7, PT ;  /* 0x000000070600720c */ /* 0x000fda0003f24070 */
[----:B------:R-:W-:-:S04]  /*05e0*/  @!P1 IADD3 R7, PT, PT, R7, -R6, RZ ;  /* 0x8000000607079210 */ /* 0x000fc80007ffe0ff */
[----:B------:R-:W-:-:S13]  /*05f0*/  ISETP.GT.U32.AND P1, PT, R6, R7, PT ;  /* 0x000000070600720c */ /* 0x000fda0003f24070 */
[----:B------:R-:W-:-:S04]  /*0600*/  @!P1 IMAD.IADD R7, R7, 0x1, -R6 ;  /* 0x0000000107079824 */ /* 0x000fc800078e0a06 */
[----:B------:R-:W-:-:S05]  /*0610*/  @!P2 IMAD.MOV R7, RZ, RZ, -R7 ;  /* 0x000000ffff07a224 */ /* 0x000fca00078e0a07 */
[----:B------:R-:W-:Y:S01]  /*0620*/  SEL R12, R9, R7, !P0 ;  /* 0x00000007090c7207 */ /* 0x000fe20004000000 */
[----:B------:R-:W-:Y:S06]  /*0630*/  BRA `(.L_x_8) ;  /* 0x0000000000047947 */ /* 0x000fec0003800000 */
.L_x_7:
[----:B------:R-:W-:-:S07]  /*0640*/  IMAD.IADD R12, R12, 0x1, R3 ;  /* 0x000000010c0c7824 */ /* 0x000fce00078e0203 */
.L_x_8:
[----:B------:R-:W-:Y:S05]  /*0650*/  BSYNC.RECONVERGENT B0 ;  /* 0x0000000000007941 */ /* 0x000fea0003800200 */
.L_x_6:
[C---:B------:R-:W-:Y:S01]  /*0660*/  ISETP.GE.AND P0, PT, R0.reuse, 0x1, PT ;  /* 0x000000010000780c */ /* 0x040fe20003f06270 */
[----:B------:R-:W-:Y:S01]  /*0670*/  BSSY.RECONVERGENT B0, `(.L_x_9) ;  /* 0x000001c000007945 */ /* 0x000fe20003800200 */
[C---:B------:R-:W-:Y:S01]  /*0680*/  IMAD R12, R0.reuse, R3, R12 ;  /* 0x00000003000c7224 */ /* 0x040fe200078e020c */
[----:B------:R-:W-:-:S10]  /*0690*/  IADD3 R9, PT, PT, R0, -0x1, RZ ;  /* 0xffffffff00097810 */ /* 0x000fd40007ffe0ff */
[----:B------:R-:W-:Y:S05]  /*06a0*/  @!P0 BRA `(.L_x_10) ;  /* 0x00000000005c8947 */ /* 0x000fea0003800000 */
[----:B------:R-:W-:Y:S02]  /*06b0*/  IABS R11, R2 ;  /* 0x00000002000b7213 */ /* 0x000fe40000000000 */
[----:B------:R-:W-:Y:S02]  /*06c0*/  IABS R16, R9 ;  /* 0x0000000900107213 */ /* 0x000fe40000000000 */
[----:B------:R-:W0:Y:S01]  /*06d0*/  I2F.RP R10, R11 ;  /* 0x0000000b000a7306 */ /* 0x000e220000209400 */
[----:B------:R-:W-:Y:S02]  /*06e0*/  ISETP.GE.AND P1, PT, R9, RZ, PT ;  /* 0x000000ff0900720c */ /* 0x000fe40003f26270 */
[----:B------:R-:W-:-:S05]  /*06f0*/  ISETP.NE.AND P2, PT, R2, RZ, PT ;  /* 0x000000ff0200720c */ /* 0x000fca0003f45270 */
[----:B0-----:R-:W0:Y:S02]  /*0700*/  MUFU.RCP R10, R10 ;  /* 0x0000000a000a7308 */ /* 0x001e240000001000 */
[----:B0-----:R-:W-:-:S06]  /*0710*/  VIADD R14, R10, 0xffffffe ;  /* 0x0ffffffe0a0e7836 */ /* 0x001fcc0000000000 */
[----:B------:R-:W0:Y:S02]  /*0720*/  F2I.FTZ.U32.TRUNC.NTZ R7, R14 ;  /* 0x0000000e00077305 */ /* 0x000e24000021f000 */
[----:B0-----:R-:W-:-:S04]  /*0730*/  IMAD.MOV R6, RZ, RZ, -R7 ;  /* 0x000000ffff067224 */ /* 0x001fc800078e0a07 */
[----:B------:R-:W-:Y:S02]  /*0740*/  IMAD R15, R6, R11, RZ ;  /* 0x0000000b060f7224 */ /* 0x000fe400078e02ff */
[----:B------:R-:W-:-:S04]  /*0750*/  IMAD.MOV.U32 R6, RZ, RZ, RZ ;  /* 0x000000ffff067224 */ /* 0x000fc800078e00ff */
[----:B------:R-:W-:Y:S01]  /*0760*/  IMAD.HI.U32 R6, R7, R15, R6 ;  /* 0x0000000f07067227 */ /* 0x000fe200078e0006 */
[----:B------:R-:W-:-:S05]  /*0770*/  MOV R7, R16 ;  /* 0x0000001000077202 */ /* 0x000fca0000000f00 */
[----:B------:R-:W-:-:S04]  /*0780*/  IMAD.HI.U32 R6, R6, R7, RZ ;  /* 0x0000000706067227 */ /* 0x000fc800078e00ff */
[----:B------:R-:W-:-:S04]  /*0790*/  IMAD.MOV R6, RZ, RZ, -R6 ;  /* 0x000000ffff067224 */ /* 0x000fc800078e0a06 */
[----:B------:R-:W-:-:S05]  /*07a0*/  IMAD R6, R11, R6, R7 ;  /* 0x000000060b067224 */ /* 0x000fca00078e0207 */
[----:B------:R-:W-:-:S13]  /*07b0*/  ISETP.GT.U32.AND P0, PT, R11, R6, PT ;  /* 0x000000060b00720c */ /* 0x000fda0003f04070 */
[----:B------:R-:W-:-:S05]  /*07c0*/  @!P0 IMAD.IADD R6, R6, 0x1, -R11 ;  /* 0x0000000106068824 */ /* 0x000fca00078e0a0b */
[----:B------:R-:W-:-:S13]  /*07d0*/  ISETP.GT.U32.AND P0, PT, R11, R6, PT ;  /* 0x000000060b00720c */ /* 0x000fda0003f04070 */
[----:B------:R-:W-:-:S05]  /*07e0*/  @!P0 IMAD.IADD R6, R6, 0x1, -R11 ;  /* 0x0000000106068824 */ /* 0x000fca00078e0a0b */
[----:B------:R-:W-:Y:S02]  /*07f0*/  @!P1 IADD3 R6, PT, PT, -R6, RZ, RZ ;  /* 0x000000ff06069210 */ /* 0x000fe40007ffe1ff */
[----:B------:R-:W-:Y:S01]  /*0800*/  @!P2 LOP3.LUT R6, RZ, R2, RZ, 0x33, !PT ;  /* 0x00000002ff06a212 */ /* 0x000fe200078e33ff */
[----:B------:R-:W-:Y:S06]  /*0810*/  BRA `(.L_x_11) ;  /* 0x0000000000047947 */ /* 0x000fec0003800000 */
.L_x_10:
[----:B------:R-:W-:-:S07]  /*0820*/  IMAD.IADD R6, R9, 0x1, R2 ;  /* 0x0000000109067824 */ /* 0x000fce00078e0202 */
.L_x_11:
[----:B------:R-:W-:Y:S05]  /*0830*/  BSYNC.RECONVERGENT B0 ;  /* 0x0000000000007941 */ /* 0x000fea0003800200 */
.L_x_9:
[----:B------:R-:W0:Y:S01]  /*0840*/  LDC R7, c[0x0][0x398] ;  /* 0x0000e600ff077b82 */ /* 0x000e220000000800 */
[----:B------:R-:W1:Y:S01]  /*0850*/  LDCU.64 UR4, c[0x0][0x358] ;  /* 0x00006b00ff0477ac */ /* 0x000e620008000a00 */
[----:B------:R-:W-:Y:S01]  /*0860*/  IMAD R9, R6, R3, R4 ;  /* 0x0000000306097224 */ /* 0x000fe200078e0204 */
[----:B0-----:R-:W-:-:S13]  /*0870*/  ISETP.NE.AND P0, PT, R7, RZ, PT ;  /* 0x000000ff0700720c */ /* 0x001fda0003f05270 */
[----:B-1----:R-:W-:Y:S05]  /*0880*/  @!P0 BRA `(.L_x_12) ;  /* 0x0000000400d88947 */ /* 0x002fea0003800000 */
[----:B------:R-:W-:-:S13]  /*0890*/  ISETP.NE.AND P0, PT, R7, 0x1, PT ;  /* 0x000000010700780c */ /* 0x000fda0003f05270 */
[----:B------:R-:W-:Y:S05]  /*08a0*/  @!P0 BRA `(.L_x_13) ;  /* 0x0000000000f48947 */ /* 0x000fea0003800000 */
[----:B------:R-:W-:-:S13]  /*08b0*/  ISETP.NE.AND P0, PT, R7, 0x2, PT ;  /* 0x000000020700780c */ /* 0x000fda0003f05270 */
[----:B------:R-:W-:Y:S05]  /*08c0*/  @P0 EXIT ;  /* 0x000000000000094d */ /* 0x000fea0003800000 */
[----:B------:R-:W0:Y:S08]  /*08d0*/  LDC.64 R10, c[0x0][0x388] ;  /* 0x0000e200ff0a7b82 */ /* 0x000e300000000a00 */
[----:B------:R-:W1:Y:S01]  /*08e0*/  LDC.64 R14, c[0x0][0x380] ;  /* 0x0000e000ff0e7b82 */ /* 0x000e620000000a00 */
[----:B0-----:R-:W-:-:S05]  /*08f0*/  IMAD.WIDE R6, R13, 0x4, R10 ;  /* 0x000000040d067825 */ /* 0x001fca00078e020a */
[----:B------:R-:W-:Y:S01]  /*0900*/  STG.E desc[UR4][R6.64], RZ ;  /* 0x000000ff06007986 */ /* 0x000fe2000c101904 */
[----:B-1----:R-:W-:-:S05]  /*0910*/  IMAD.WIDE R14, R13, 0x4, R14 ;  /* 0x000000040d0e7825 */ /* 0x002fca00078e020e */
[----:B------:R-:W2:Y:S01]  /*0920*/  LDG.E R16, desc[UR4][R14.64] ;  /* 0x000000040e107981 */ /* 0x000ea2000c1e1900 */
[----:B------:R-:W-:Y:S02]  /*0930*/  VIADD R3, R3, 0xffffffff ;  /* 0xffffffff03037836 */ /* 0x000fe40000000000 */
[----:B------:R-:W-:Y:S02]  /*0940*/  IMAD.SHL.U32 R13, R8, 0x4, RZ ;  /* 0x00000004080d7824 */ /* 0x000fe400078e00ff */
[----:B------:R-:W-:Y:S01]  /*0950*/  IMAD.SHL.U32 R17, R5, 0x4, RZ ;  /* 0x0000000405117824 */ /* 0x000fe200078e00ff */
[----:B------:R-:W-:Y:S01]  /*0960*/  ISETP.NE.AND P0, PT, R4, R3, PT ;  /* 0x000000030400720c */ /* 0x000fe20003f05270 */
[----:B------:R-:W-:Y:S01]  /*0970*/  IMAD.SHL.U32 R5, R12, 0x4, RZ ;  /* 0x000000040c057824 */ /* 0x000fe200078e00ff */
[----:B------:R-:W-:Y:S01]  /*0980*/  SHF.L.U32 R3, R9, 0x2, RZ ;  /* 0x0000000209037819 */ /* 0x000fe200000006ff */
[----:B------:R-:W-:-:S04]  /*0990*/  IMAD.WIDE R8, R13, 0x4, R10 ;  /* 0x000000040d087825 */ /* 0x000fc800078e020a */
[--C-:B------:R-:W-:Y:S01]  /*09a0*/  IMAD.WIDE R12, R3, 0x4, R10.reuse ;  /* 0x00000004030c7825 */ /* 0x100fe200078e020a */
[----:B------:R-:W-:Y:S04]  /*09b0*/  STG.E desc[UR4][R8.64+0x4], RZ ;  /* 0x000004ff08007986 */ /* 0x000fe8000c101904 */
[----:B------:R-:W-:Y:S01]  /*09c0*/  STG.E desc[UR4][R12.64+0xc], RZ ;  /* 0x00000cff0c007986 */ /* 0x000fe2000c101904 */
[----:B--2---:R-:W-:Y:S01]  /*09d0*/  ISETP.NE.AND P1, PT, R16, 0x1, PT ;  /* 0x000000011000780c */ /* 0x004fe20003f25270 */
[----:B------:R-:W-:-:S03]  /*09e0*/  IMAD.WIDE R16, R17, 0x4, R10 ;  /* 0x0000000411107825 */ /* 0x000fc600078e020a */
[----:B------:R-:W-:Y:S01]  /*09f0*/  SEL R18, RZ, 0x1, P1 ;  /* 0x00000001ff127807 */ /* 0x000fe20000800000 */
[----:B------:R-:W-:-:S03]  /*0a00*/  IMAD.WIDE R10, R5, 0x4, R10 ;  /* 0x00000004050a7825 */ /* 0x000fc600078e020a */
[C---:B------:R-:W-:Y:S02]  /*0a10*/  SEL R5, R18.reuse, RZ, !P0 ;  /* 0x000000ff12057207 */ /* 0x040fe40004000000 */
[----:B------:R-:W-:-:S03]  /*0a20*/  SEL R19, R18, RZ, P0 ;  /* 0x000000ff12137207 */ /* 0x000fc60000000000 */
[----:B------:R0:W-:Y:S04]  /*0a30*/  STG.E desc[UR4][R10.64+0x8], R5 ;  /* 0x000008050a007986 */ /* 0x0001e8000c101904 */
[----:B------:R1:W-:Y:S04]  /*0a40*/  STG.E desc[UR4][R16.64], R19 ;  /* 0x0000001310007986 */ /* 0x0003e8000c101904 */
[----:B------:R-:W-:Y:S04]  /*0a50*/  STG.E desc[UR4][R6.64+0x4], RZ ;  /* 0x000004ff06007986 */ /* 0x000fe8000c101904 */
[----:B------:R-:W2:Y:S01]  /*0a60*/  LDG.E R18, desc[UR4][R14.64+0x4] ;  /* 0x000004040e127981 */ /* 0x000ea2000c1e1900 */
[----:B------:R-:W-:Y:S01]  /*0a70*/  VIADD R3, R2, 0xffffffff ;  /* 0xffffffff02037836 */ /* 0x000fe20000000000 */
[----:B--2---:R-:W-:-:S04]  /*0a80*/  ISETP.NE.AND P0, PT, R18, 0x1, PT ;  /* 0x000000011200780c */ /* 0x004fc80003f05270 */
[CC--:B------:R-:W-:Y:S02]  /*0a90*/  ISETP.EQ.AND P1, PT, R0.reuse, R3.reuse, !P0 ;  /* 0x000000030000720c */ /* 0x0c0fe40004722270 */
[----:B------:R-:W-:Y:S02]  /*0aa0*/  ISETP.NE.AND P0, PT, R0, R3, !P0 ;  /* 0x000000030000720c */ /* 0x000fe40004705270 */
[----:B------:R-:W-:Y:S02]  /*0ab0*/  SEL R3, RZ, 0x1, !P1 ;  /* 0x00000001ff037807 */ /* 0x000fe40004800000 */
[----:B------:R-:W-:-:S03]  /*0ac0*/  SEL R21, RZ, 0x1, !P0 ;  /* 0x00000001ff157807 */ /* 0x000fc60004000000 */
[----:B------:R2:W-:Y:S04]  /*0ad0*/  STG.E desc[UR4][R12.64+0xc], R3 ;  /* 0x00000c030c007986 */ /* 0x0005e8000c101904 */
[----:B------:R-:W-:Y:S04]  /*0ae0*/  STG.E desc[UR4][R16.64], RZ ;  /* 0x000000ff10007986 */ /* 0x000fe8000c101904 */
[----:B------:R-:W-:Y:S04]  /*0af0*/  STG.E desc[UR4][R10.64+0x8], RZ ;  /* 0x000008ff0a007986 */ /* 0x000fe8000c101904 */
[----:B------:R3:W-:Y:S04]  /*0b00*/  STG.E desc[UR4][R8.64+0x4], R21 ;  /* 0x0000041508007986 */ /* 0x0007e8000c101904 */
[----:B------:R-:W-:Y:S04]  /*0b10*/  STG.E desc[UR4][R6.64+0x8], RZ ;  /* 0x000008ff06007986 */ /* 0x000fe8000c101904 */
[----:B------:R-:W4:Y:S01]  /*0b20*/  LDG.E R2, desc[UR4][R14.64+0x8] ;  /* 0x000008040e027981 */ /* 0x000f22000c1e1900 */
[----:B------:R-:W-:-:S03]  /*0b30*/  ISETP.NE.AND P0, PT, R4, RZ, PT ;  /* 0x000000ff0400720c */ /* 0x000fc60003f05270 */
[----:B------:R-:W-:Y:S04]  /*0b40*/  STG.E desc[UR4][R8.64+0x4], RZ ;  /* 0x000004ff08007986 */ /* 0x000fe8000c101904 */
[----:B------:R-:W-:Y:S01]  /*0b50*/  STG.E desc[UR4][R12.64+0xc], RZ ;  /* 0x00000cff0c007986 */ /* 0x000fe2000c101904 */
[----:B----4-:R-:W-:-:S04]  /*0b60*/  ISETP.NE.AND P1, PT, R2, 0x1, PT ;  /* 0x000000010200780c */ /* 0x010fc80003f25270 */
[----:B------:R-:W-:-:S04]  /*0b70*/  SEL R2, RZ, 0x1, P1 ;  /* 0x00000001ff027807 */ /* 0x000fc80000800000 */
[C---:B0-----:R-:W-:Y:S02]  /*0b80*/  SEL R5, R2.reuse, RZ, !P0 ;  /* 0x000000ff02057207 */ /* 0x041fe40004000000 */
[----:B-1----:R-:W-:-:S03]  /*0b90*/  SEL R19, R2, RZ, P0 ;  /* 0x000000ff02137207 */ /* 0x002fc60000000000 */
[----:B------:R-:W-:Y:S04]  /*0ba0*/  STG.E desc[UR4][R16.64], R5 ;  /* 0x0000000510007986 */ /* 0x000fe8000c101904 */
[----:B------:R-:W-:Y:S04]  /*0bb0*/  STG.E desc[UR4][R10.64+0x8], R19 ;  /* 0x000008130a007986 */ /* 0x000fe8000c101904 */
[----:B------:R-:W-:Y:S04]  /*0bc0*/  STG.E desc[UR4][R6.64+0xc], RZ ;  /* 0x00000cff06007986 */ /* 0x000fe8000c101904 */
[----:B------:R-:W4:Y:S02]  /*0bd0*/  LDG.E R14, desc[UR4][R14.64+0xc] ;  /* 0x00000c040e0e7981 */ /* 0x000f24000c1e1900 */
[----:B----4-:R-:W-:-:S04]  /*0be0*/  ISETP.NE.AND P0, PT, R14, 0x1, PT ;  /* 0x000000010e00780c */ /* 0x010fc80003f05270 */
[C---:B------:R-:W-:Y:S02]  /*0bf0*/  ISETP.EQ.AND P1, PT, R0.reuse, RZ, !P0 ;  /* 0x000000ff0000720c */ /* 0x040fe40004722270 */
[----:B------:R-:W-:Y:S02]  /*0c00*/  ISETP.NE.AND P0, PT, R0, RZ, !P0 ;  /* 0x000000ff0000720c */ /* 0x000fe40004705270 */
[----:B--2---:R-:W-:Y:S02]  /*0c10*/  SEL R3, RZ, 0x1, !P1 ;  /* 0x00000001ff037807 */ /* 0x004fe40004800000 */
[----:B---3--:R-:W-:-:S03]  /*0c20*/  SEL R21, RZ, 0x1, !P0 ;  /* 0x00000001ff157807 */ /* 0x008fc60004000000 */
[----:B------:R-:W-:Y:S04]  /*0c30*/  STG.E desc[UR4][R8.64+0x4], R3 ;  /* 0x0000040308007986 */ /* 0x000fe8000c101904 */
[----:B------:R-:W-:Y:S04]  /*0c40*/  STG.E desc[UR4][R16.64], RZ ;  /* 0x000000ff10007986 */ /* 0x000fe8000c101904 */
[----:B------:R-:W-:Y:S04]  /*0c50*/  STG.E desc[UR4][R10.64+0x8], RZ ;  /* 0x000008ff0a007986 */ /* 0x000fe8000c101904 */
[----:B------:R-:W-:Y:S01]  /*0c60*/  STG.E desc[UR4][R12.64+0xc], R21 ;  /* 0x00000c150c007986 */ /* 0x000fe2000c101904 */
[----:B------:R-:W-:Y:S05]  /*0c70*/  EXIT ;  /* 0x000000000000794d */ /* 0x000fea0003800000 */
.L_x_13:
[----:B------:R-:W0:Y:S08]  /*0c80*/  LDC.64 R10, c[0x0][0x388] ;  /* 0x0000e200ff0a7b82 */ /* 0x000e300000000a00 */
[----:B------:R-:W1:Y:S01]  /*0c90*/  LDC.64 R14, c[0x0][0x380] ;  /* 0x0000e000ff0e7b82 */ /* 0x000e620000000a00 */
[----:B0-----:R-:W-:-:S05]  /*0ca0*/  IMAD.WIDE R6, R13, 0x4, R10 ;  /* 0x000000040d067825 */ /* 0x001fca00078e020a */
[----:B------:R0:W-:Y:S01]  /*0cb0*/  STG.E desc[UR4][R6.64], RZ ;  /* 0x000000ff06007986 */ /* 0x0001e2000c101904 */
[----:B-1----:R-:W-:-:S05]  /*0cc0*/  IMAD.WIDE R14, R13, 0x4, R14 ;  /* 0x000000040d0e7825 */ /* 0x002fca00078e020e */
[----:B------:R-:W2:Y:S01]  /*0cd0*/  LDG.E R13, desc[UR4][R14.64] ;  /* 0x000000040e0d7981 */ /* 0x000ea2000c1e1900 */
[----:B------:R-:W-:Y:S01]  /*0ce0*/  IMAD.SHL.U32 R17, R5, 0x4, RZ ;  /* 0x0000000405117824 */ /* 0x000fe200078e00ff */
[----:B------:R-:W-:Y:S03]  /*0cf0*/  BSSY.RECONVERGENT B0, `(.L_x_14) ;  /* 0x000000b000007945 */ /* 0x000fe60003800200 */
[----:B------:R-:W-:Y:S01]  /*0d00*/  IMAD.WIDE R16, R17, 0x4, R10 ;  /* 0x0000000411107825 */ /* 0x000fe200078e020a */
[----:B--2---:R-:W-:Y:S02]  /*0d10*/  ISETP.NE.AND P0, PT, R13, 0x1, PT ;  /* 0x000000010d00780c */ /* 0x004fe40003f05270 */
[----:B------:R-:W-:-:S05]  /*0d20*/  SHF.L.U32 R13, R12, 0x2, RZ ;  /* 0x000000020c0d7819 */ /* 0x000fca00000006ff */
[----:B------:R-:W-:-:S06]  /*0d30*/  IMAD.WIDE R12, R13, 0x4, R10 ;  /* 0x000000040d0c7825 */ /* 0x000fcc00078e020a */
[----:B0-----:R-:W-:Y:S05]  /*0d40*/  @P0 BRA `(.L_x_15) ;  /* 0x0000000000140947 */ /* 0x001fea0003800000 */
[----:B------:R-:W-:-:S05]  /*0d50*/  VIADD R3, R3, 0xffffffff ;  /* 0xffffffff03037836 */ /* 0x000fca0000000000 */
[----:B------:R-:W-:Y:S01]  /*0d60*/  ISETP.NE.AND P0, PT, R4, R3, PT ;  /* 0x000000030400720c */ /* 0x000fe20003f05270 */
[----:B------:R-:W-:-:S12]  /*0d70*/  IMAD.MOV.U32 R3, RZ, RZ, 0x1 ;  /* 0x00000001ff037424 */ /* 0x000fd800078e00ff */
[----:B------:R0:W-:Y:S04]  /*0d80*/  @!P0 STG.E desc[UR4][R12.64+0x8], R3 ;  /* 0x000008030c008986 */ /* 0x0001e8000c101904 */
[----:B------:R0:W-:Y:S02]  /*0d90*/  @P0 STG.E desc[UR4][R16.64], R3 ;  /* 0x0000000310000986 */ /* 0x0001e4000c101904 */
.L_x_15:
[----:B------:R-:W-:Y:S05]  /*0da0*/  BSYNC.RECONVERGENT B0 ;  /* 0x0000000000007941 */ /* 0x000fea0003800200 */
.L_x_14:
[----:B------:R1:W-:Y:S04]  /*0db0*/  STG.E desc[UR4][R6.64+0x4], RZ ;  /* 0x000004ff06007986 */ /* 0x0003e8000c101904 */
[----:B0-----:R-:W2:Y:S01]  /*0dc0*/  LDG.E R3, desc[UR4][R14.64+0x4] ;  /* 0x000004040e037981 */ /* 0x001ea2000c1e1900 */
[----:B------:R-:W-:Y:S01]  /*0dd0*/  SHF.L.U32 R9, R9, 0x2, RZ ;  /* 0x0000000209097819 */ /* 0x000fe200000006ff */
[----:B------:R-:W-:Y:S01]  /*0de0*/  BSSY.RECONVERGENT B0, `(.L_x_16) ;  /* 0x000000b000007945 */ /* 0x000fe20003800200 */
[----:B--2---:R-:W-:Y:S01]  /*0df0*/  ISETP.NE.AND P0, PT, R3, 0x1, PT ;  /* 0x000000010300780c */ /* 0x004fe20003f05270 */
[----:B------:R-:W-:Y:S02]  /*0e00*/  IMAD.SHL.U32 R3, R8, 0x4, RZ ;  /* 0x0000000408037824 */ /* 0x000fe400078e00ff */
[----:B------:R-:W-:-:S04]  /*0e10*/  IMAD.WIDE R8, R9, 0x4, R10 ;  /* 0x0000000409087825 */ /* 0x000fc800078e020a */
[----:B------:R-:W-:-:S06]  /*0e20*/  IMAD.WIDE R10, R3, 0x4, R10 ;  /* 0x00000004030a7825 */ /* 0x000fcc00078e020a */
[----:B-1----:R-:W-:Y:S05]  /*0e30*/  @P0 BRA `(.L_x_17) ;  /* 0x0000000000140947 */ /* 0x002fea0003800000 */
[----:B------:R-:W-:-:S05]  /*0e40*/  VIADD R3, R2, 0xffffffff ;  /* 0xffffffff02037836 */ /* 0x000fca0000000000 */
[----:B------:R-:W-:Y:S01]  /*0e50*/  ISETP.NE.AND P0, PT, R0, R3, PT ;  /* 0x000000030000720c */ /* 0x000fe20003f05270 */
[----:B------:R-:W-:-:S12]  /*0e60*/  IMAD.MOV.U32 R3, RZ, RZ, 0x1 ;  /* 0x00000001ff037424 */ /* 0x000fd800078e00ff */
[----:B------:R0:W-:Y:S04]  /*0e70*/  @P0 STG.E desc[UR4][R10.64+0x4], R3 ;  /* 0x000004030a000986 */ /* 0x0001e8000c101904 */
[----:B------:R0:W-:Y:S02]  /*0e80*/  @!P0 STG.E desc[UR4][R8.64+0xc], R3 ;  /* 0x00000c0308008986 */ /* 0x0001e4000c101904 */
.L_x_17:
[----:B------:R-:W-:Y:S05]  /*0e90*/  BSYNC.RECONVERGENT B0 ;  /* 0x0000000000007941 */ /* 0x000fea0003800200 */
.L_x_16:
[----:B------:R1:W-:Y:S04]  /*0ea0*/  STG.E desc[UR4][R6.64+0x8], RZ ;  /* 0x000008ff06007986 */ /* 0x0003e8000c101904 */
[----:B------:R-:W2:Y:S01]  /*0eb0*/  LDG.E R2, desc[UR4][R14.64+0x8] ;  /* 0x000008040e027981 */ /* 0x000ea2000c1e1900 */
[----:B------:R-:W-:Y:S01]  /*0ec0*/  BSSY.RECONVERGENT B0, `(.L_x_18) ;  /* 0x0000007000007945 */ /* 0x000fe20003800200 */
[----:B--2---:R-:W-:-:S13]  /*0ed0*/  ISETP.NE.AND P0, PT, R2, 0x1, PT ;  /* 0x000000010200780c */ /* 0x004fda0003f05270 */
[----:B-1----:R-:W-:Y:S05]  /*0ee0*/  @P0 BRA `(.L_x_19) ;  /* 0x0000000000100947 */ /* 0x002fea0003800000 */
[----:B------:R-:W-:Y:S01]  /*0ef0*/  ISETP.NE.AND P0, PT, R4, RZ, PT ;  /* 0x000000ff0400720c */ /* 0x000fe20003f05270 */
[----:B0-----:R-:W-:-:S12]  /*0f00*/  HFMA2 R3, -RZ, RZ, 0, 5.9604644775390625e-08 ;  /* 0x00000001ff037431 */ /* 0x001fd800000001ff */
[----:B------:R1:W-:Y:S04]  /*0f10*/  @P0 STG.E desc[UR4][R12.64+0x8], R3 ;  /* 0x000008030c000986 */ /* 0x0003e8000c101904 */
[----:B------:R1:W-:Y:S02]  /*0f20*/  @!P0 STG.E desc[UR4][R16.64], R3 ;  /* 0x0000000310008986 */ /* 0x0003e4000c101904 */
.L_x_19:
[----:B------:R-:W-:Y:S05]  /*0f30*/  BSYNC.RECONVERGENT B0 ;  /* 0x0000000000007941 */ /* 0x000fea0003800200 */
.L_x_18:
[----:B------:R2:W-:Y:S04]  /*0f40*/  STG.E desc[UR4][R6.64+0xc], RZ ;  /* 0x00000cff06007986 */ /* 0x0005e8000c101904 */
[----:B------:R-:W3:Y:S02]  /*0f50*/  LDG.E R14, desc[UR4][R14.64+0xc] ;  /* 0x00000c040e0e7981 */ /* 0x000ee4000c1e1900 */
[----:B---3--:R-:W-:-:S13]  /*0f60*/  ISETP.NE.AND P0, PT, R14, 0x1, PT ;  /* 0x000000010e00780c */ /* 0x008fda0003f05270 */
[----:B--2---:R-:W-:Y:S05]  /*0f70*/  @P0 EXIT ;  /* 0x000000000000094d */ /* 0x004fea0003800000 */
[----:B------:R-:W-:-:S13]  /*0f80*/  ISETP.NE.AND P0, PT, R0, RZ, PT ;  /* 0x000000ff0000720c */ /* 0x000fda0003f05270 */
[----:B01----:R-:W-:-:S05]  /*0f90*/  @P0 IMAD.MOV.U32 R3, RZ, RZ, 0x1 ;  /* 0x00000001ff030424 */ /* 0x003fca00078e00ff */
[----:B------:R0:W-:Y:S01]  /*0fa0*/  @P0 STG.E desc[UR4][R8.64+0xc], R3 ;  /* 0x00000c0308000986 */ /* 0x0001e2000c101904 */
[----:B------:R-:W-:Y:S05]  /*0fb0*/  @P0 EXIT ;  /* 0x000000000000094d */ /* 0x000fea0003800000 */
[----:B0-----:R-:W-:-:S05]  /*0fc0*/  IMAD.MOV.U32 R3, RZ, RZ, 0x1 ;  /* 0x00000001ff037424 */ /* 0x001fca00078e00ff */
[----:B------:R-:W-:Y:S01]  /*0fd0*/  STG.E desc[UR4][R10.64+0x4], R3 ;  /* 0x000004030a007986 */ /* 0x000fe2000c101904 */
[----:B------:R-:W-:Y:S05]  /*0fe0*/  EXIT ;  /* 0x000000000000794d */ /* 0x000fea0003800000 */
.L_x_12:
        /* <DEDUP_REMOVED lines=14> */
[----:B------:R-:W-:Y:S02]  /*10d0*/  ISETP.NE.AND P0, PT, R4, R3, PT ;  /* 0x000000030400720c */ /* 0x000fe40003f05270 */
[----:B------:R-:W-:-:S11]  /*10e0*/  MOV R3, 0x1 ;  /* 0x0000000100037802 */ /* 0x000fd60000000f00 */
[----:B------:R0:W-:Y:S04]  /*10f0*/  @!P0 STG.E desc[UR4][R12.64+0x8], R3 ;  /* 0x000008030c008986 */ /* 0x0001e8000c101904 */
[----:B------:R0:W-:Y:S02]  /*1100*/  @P0 STG.E desc[UR4][R16.64], R3 ;  /* 0x0000000310000986 */ /* 0x0001e4000c101904 */
.L_x_21:
[----:B------:R-:W-:Y:S05]  /*1110*/  BSYNC.RECONVERGENT B0 ;  /* 0x0000000000007941 */ /* 0x000fea0003800200 */
.L_x_20:
[----:B------:R1:W-:Y:S04]  /*1120*/  STG.E desc[UR4][R6.64+0x4], RZ ;  /* 0x000004ff06007986 */ /* 0x0003e8000c101904 */
[----:B0-----:R-:W2:Y:S01]  /*1130*/  LDG.E R3, desc[UR4][R14.64+0x4] ;  /* 0x000004040e037981 */ /* 0x001ea2000c1e1900 */
[----:B------:R-:W-:Y:S01]  /*1140*/  IMAD.SHL.U32 R9, R9, 0x4, RZ ;  /* 0x0000000409097824 */ /* 0x000fe200078e00ff */
[----:B------:R-:W-:Y:S01]  /*1150*/  BSSY.RECONVERGENT B0, `(.L_x_22) ;  /* 0x000000b000007945 */ /* 0x000fe20003800200 */
[----:B--2---:R-:W-:Y:S01]  /*1160*/  ISETP.NE.AND P0, PT, R3, 0x1, PT ;  /* 0x000000010300780c */ /* 0x004fe20003f05270 */
[----:B------:R-:W-:Y:S02]  /*1170*/  IMAD.SHL.U32 R3, R8, 0x4, RZ ;  /* 0x0000000408037824 */ /* 0x000fe400078e00ff */
[----:B------:R-:W-:-:S04]  /*1180*/  IMAD.WIDE R8, R9, 0x4, R10 ;  /* 0x0000000409087825 */ /* 0x000fc800078e020a */
[----:B------:R-:W-:-:S06]  /*1190*/  IMAD.WIDE R10, R3, 0x4, R10 ;  /* 0x00000004030a7825 */ /* 0x000fcc00078e020a */
[----:B-1----:R-:W-:Y:S05]  /*11a0*/  @P0 BRA `(.L_x_23) ;  /* 0x0000000000140947 */ /* 0x002fea0003800000 */
[----:B------:R-:W-:-:S04]  /*11b0*/  IADD3 R3, PT, PT, R2, -0x1, RZ ;  /* 0xffffffff02037810 */ /* 0x000fc80007ffe0ff */
[----:B------:R-:W-:Y:S01]  /*11c0*/  ISETP.NE.AND P0, PT, R0, R3, PT ;  /* 0x000000030000720c */ /* 0x000fe20003f05270 */
[----:B------:R-:W-:-:S12]  /*11d0*/  IMAD.MOV.U32 R3, RZ, RZ, 0x1 ;  /* 0x00000001ff037424 */ /* 0x000fd800078e00ff */
[----:B------:R0:W-:Y:S04]  /*11e0*/  @P0 STG.E desc[UR4][R10.64+0x4], R3 ;  /* 0x000004030a000986 */ /* 0x0001e8000c101904 */
[----:B------:R0:W-:Y:S02]  /*11f0*/  @!P0 STG.E desc[UR4][R8.64+0xc], R3 ;  /* 0x00000c0308008986 */ /* 0x0001e4000c101904 */
.L_x_23:
[----:B------:R-:W-:Y:S05]  /*1200*/  BSYNC.RECONVERGENT B0 ;  /* 0x0000000000007941 */ /* 0x000fea0003800200 */
.L_x_22:
[----:B------:R1:W-:Y:S04]  /*1210*/  STG.E desc[UR4][R6.64+0x8], RZ ;  /* 0x000008ff06007986 */ /* 0x0003e8000c101904 */
[----:B------:R-:W2:Y:S01]  /*1220*/  LDG.E R2, desc[UR4][R14.64+0x8] ;  /* 0x000008040e027981 */ /* 0x000ea2000c1e1900 */
[----:B------:R-:W-:Y:S01]  /*1230*/  BSSY.RECONVERGENT B0, `(.L_x_24) ;  /* 0x0000007000007945 */ /* 0x000fe20003800200 */
[----:B--2---:R-:W-:-:S13]  /*1240*/  ISETP.NE.AND P0, PT, R2, 0x1, PT ;  /* 0x000000010200780c */ /* 0x004fda0003f05270 */
[----:B-1----:R-:W-:Y:S05]  /*1250*/  @P0 BRA `(.L_x_25) ;  /* 0x0000000000100947 */ /* 0x002fea0003800000 */
[----:B------:R-:W-:Y:S01]  /*1260*/  ISETP.NE.AND P0, PT, R4, RZ, PT ;  /* 0x000000ff0400720c */ /* 0x000fe20003f05270 */
[----:B0-----:R-:W-:-:S12]  /*1270*/  IMAD.MOV.U32 R3, RZ, RZ, 0x1 ;  /* 0x00000001ff037424 */ /* 0x001fd800078e00ff */
[----:B------:R1:W-:Y:S04]  /*1280*/  @P0 STG.E desc[UR4][R12.64+0x8], R3 ;  /* 0x000008030c000986 */ /* 0x0003e8000c101904 */
[----:B------:R1:W-:Y:S02]  /*1290*/  @!P0 STG.E desc[UR4][R16.64], R3 ;  /* 0x0000000310008986 */ /* 0x0003e4000c101904 */
.L_x_25:
[----:B------:R-:W-:Y:S05]  /*12a0*/  BSYNC.RECONVERGENT B0 ;  /* 0x0000000000007941 */ /* 0x000fea0003800200 */
.L_x_24:
[----:B------:R2:W-:Y:S04]  /*12b0*/  STG.E desc[UR4][R6.64+0xc], RZ ;  /* 0x00000cff06007986 */ /* 0x0005e8000c101904 */
[----:B------:R-:W3:Y:S02]  /*12c0*/  LDG.E R14, desc[UR4][R14.64+0xc] ;  /* 0x00000c040e0e7981 */ /* 0x000ee4000c1e1900 */
[----:B---3--:R-:W-:-:S13]  /*12d0*/  ISETP.NE.AND P0, PT, R14, 0x1, PT ;  /* 0x000000010e00780c */ /* 0x008fda0003f05270 */
[----:B--2---:R-:W-:Y:S05]  /*12e0*/  @P0 EXIT ;  /* 0x000000000000094d */ /* 0x004fea0003800000 */
[----:B------:R-:W-:-:S13]  /*12f0*/  ISETP.NE.AND P0, PT, R0, RZ, PT ;  /* 0x000000ff0000720c */ /* 0x000fda0003f05270 */
[----:B01----:R-:W-:-:S05]  /*1300*/  @P0 MOV R3, 0x1 ;  /* 0x0000000100030802 */ /* 0x003fca0000000f00 */
[----:B------:R0:W-:Y:S01]  /*1310*/  @P0 STG.E desc[UR4][R8.64+0xc], R3 ;  /* 0x00000c0308000986 */ /* 0x0001e2000c101904 */
[----:B------:R-:W-:Y:S05]  /*1320*/  @P0 EXIT ;  /* 0x000000000000094d */ /* 0x000fea0003800000 */
[----:B0-----:R-:W-:-:S05]  /*1330*/  IMAD.MOV.U32 R3, RZ, RZ, 0x1 ;  /* 0x00000001ff037424 */ /* 0x001fca00078e00ff */
[----:B------:R-:W-:Y:S01]  /*1340*/  STG.E desc[UR4][R10.64+0x4], R3 ;  /* 0x000004030a007986 */ /* 0x000fe2000c101904 */
[----:B------:R-:W-:Y:S05]  /*1350*/  EXIT ;  /* 0x000000000000794d */ /* 0x000fea0003800000 */
.L_x_26:
[----:B------:R-:W-:-:S00]  /*1360*/  BRA `(.L_x_26) ;  /* 0xfffffffc00fc7947 */ /* 0x000fc0000383ffff */
[----:B------:R-:W-:-:S00]  /*1370*/  NOP ;  /* 0x0000000000007918 */ /* 0x000fc00000000000 */
        /* <DEDUP_REMOVED lines=8> */
.L_x_69:


//--------------------- .text._Z19kernelAoS_col_bordePiS_iiii --------------------------
	.section	.text._Z19kernelAoS_col_bordePiS_iiii,"ax",@progbits
	.align	128
        .global         _Z19kernelAoS_col_bordePiS_iiii
        .type           _Z19kernelAoS_col_bordePiS_iiii,@function
        .size           _Z19kernelAoS_col_bordePiS_iiii,(.L_x_70 - _Z19kernelAoS_col_bordePiS_iiii)
        .other          _Z19kernelAoS_col_bordePiS_iiii,@"STO_CUDA_ENTRY STV_DEFAULT"
_Z19kernelAoS_col_bordePiS_iiii:
.text._Z19kernelAoS_col_bordePiS_iiii:
[----:B------:R-:W-:Y:S01]  /*0000*/  LDC R1, c[0x0][0x37c] ;  /* 0x0000df00ff017b82 */ /* 0x000fe20000000800 */
[----:B------:R-:W0:Y:S07]  /*0010*/  S2R R6, SR_TID.X ;  /* 0x0000000000067919 */ /* 0x000e2e0000002100 */
[----:B------:R-:W1:Y:S01]  /*0020*/  LDC R9, c[0x0][0x398] ;  /* 0x0000e600ff097b82 */ /* 0x000e620000000800 */
[----:B------:R-:W0:Y:S01]  /*0030*/  LDCU UR4, c[0x0][0x360] ;  /* 0x00006c00ff0477ac */ /* 0x000e220008000800 */
[----:B------:R-:W0:Y:S06]  /*0040*/  S2R R3, SR_CTAID.X ;  /* 0x0000000000037919 */ /* 0x000e2c0000002500 */
[----:B------:R-:W1:Y:S01]  /*0050*/  LDC R4, c[0x0][0x394] ;  /* 0x0000e500ff047b82 */ /* 0x000e620000000800 */
[----:B0-----:R-:W-:-:S02]  /*0060*/  IMAD R6, R3, UR4, R6 ;  /* 0x0000000403067c24 */ /* 0x001fc4000f8e0206 */
[----:B-1----:R-:W-:-:S05]  /*0070*/  IMAD R3, R9, R4, RZ ;  /* 0x0000000409037224 */ /* 0x002fca00078e02ff */
[----:B------:R-:W-:-:S13]  /*0080*/  ISETP.GE.AND P0, PT, R6, R3, PT ;  /* 0x000000030600720c */ /* 0x000fda0003f06270 */
[----:B------:R-:W-:Y:S05]  /*0090*/  @P0 EXIT ;  /* 0x000000000000094d */ /* 0x000fea0003800000 */
[----:B------:R-:W0:Y:S01]  /*00a0*/  LDC.64 R2, c[0x0][0x380] ;  /* 0x0000e000ff027b82 */ /* 0x000e220000000a00 */
[----:B------:R-:W1:Y:S01]  /*00b0*/  LDCU.64 UR4, c[0x0][0x358] ;  /* 0x00006b00ff0477ac */ /* 0x000e620008000a00 */
[----:B------:R-:W-:Y:S01]  /*00c0*/  IMAD.SHL.U32 R5, R6, 0x4, RZ ;  /* 0x0000000406057824 */ /* 0x000fe200078e00ff */
[----:B------:R-:W-:Y:S01]  /*00d0*/  IABS R15, R9 ;  /* 0x00000009000f7213 */ /* 0x000fe20000000000 */
[----:B------:R-:W2:Y:S02]  /*00e0*/  LDCU UR6, c[0x0][0x39c] ;  /* 0x00007380ff0677ac */ /* 0x000ea40008000800 */
[----:B0-----:R-:W-:-:S05]  /*00f0*/  IMAD.WIDE R2, R5, 0x4, R2 ;  /* 0x0000000405027825 */ /* 0x001fca00078e0202 */
[----:B-1----:R-:W3:Y:S04]  /*0100*/  LDG.E R0, desc[UR4][R2.64+0x8] ;  /* 0x0000080402007981 */ /* 0x002ee8000c1e1900 */
[----:B------:R-:W4:Y:S04]  /*0110*/  LDG.E R5, desc[UR4][R2.64+0xc] ;  /* 0x00000c0402057981 */ /* 0x000f28000c1e1900 */
[----:B------:R-:W5:Y:S04]  /*0120*/  LDG.E R11, desc[UR4][R2.64] ;  /* 0x00000004020b7981 */ /* 0x000f68000c1e1900 */
[----:B------:R-:W5:Y:S01]  /*0130*/  LDG.E R7, desc[UR4][R2.64+0x4] ;  /* 0x0000040402077981 */ /* 0x000f62000c1e1900 */
[----:B------:R-:W0:Y:S01]  /*0140*/  I2F.RP R8, R15 ;  /* 0x0000000f00087306 */ /* 0x000e220000209400 */
[----:B--2---:R-:W-:-:S07]  /*0150*/  UISETP.NE.AND UP0, UPT, UR6, 0x2, UPT ;  /* 0x000000020600788c */ /* 0x004fce000bf05270 */
[----:B0-----:R-:W0:Y:S02]  /*0160*/  MUFU.RCP R8, R8 ;  /* 0x0000000800087308 */ /* 0x001e240000001000 */
[----:B0-----:R-:W-:-:S06]  /*0170*/  VIADD R12, R8, 0xffffffe ;  /* 0x0ffffffe080c7836 */ /* 0x001fcc0000000000 */
[----:B------:R0:W1:Y:S02]  /*0180*/  F2I.FTZ.U32.TRUNC.NTZ R13, R12 ;  /* 0x0000000c000d7305 */ /* 0x000064000021f000 */
[----:B0-----:R-:W-:Y:S02]  /*0190*/  IMAD.MOV.U32 R12, RZ, RZ, RZ ;  /* 0x000000ffff0c7224 */ /* 0x001fe400078e00ff */
        /* <DEDUP_REMOVED lines=8> */
[----:B------:R-:W-:Y:S02]  /*0220*/  @!P1 IMAD.IADD R8, R8, 0x1, -R15 ;  /* 0x0000000108089824 */ /* 0x000fe400078e0a0f */
[----:B------:R-:W-:Y:S01]  /*0230*/  @!P1 VIADD R13, R13, 0x1 ;  /* 0x000000010d0d9836 */ /* 0x000fe20000000000 */
[----:B------:R-:W-:Y:S02]  /*0240*/  ISETP.NE.AND P1, PT, R9, RZ, PT ;  /* 0x000000ff0900720c */ /* 0x000fe40003f25270 */
[----:B------:R-:W-:Y:S02]  /*0250*/  ISETP.GE.U32.AND P0, PT, R8, R15, PT ;  /* 0x0000000f0800720c */ /* 0x000fe40003f06070 */
[----:B------:R-:W-:-:S04]  /*0260*/  LOP3.LUT R8, R6, R9, RZ, 0x3c, !PT ;  /* 0x0000000906087212 */ /* 0x000fc800078e3cff */
[----:B------:R-:W-:-:S07]  /*0270*/  ISETP.GE.AND P2, PT, R8, RZ, PT ;  /* 0x000000ff0800720c */ /* 0x000fce0003f46270 */
[----:B------:R-:W-:-:S06]  /*0280*/  @P0 VIADD R13, R13, 0x1 ;  /* 0x000000010d0d0836 */ /* 0x000fcc0000000000 */
[----:B------:R-:W-:Y:S01]  /*0290*/  @!P2 IMAD.MOV R13, RZ, RZ, -R13 ;  /* 0x000000ffff0da224 */ /* 0x000fe200078e0a0d */
[----:B------:R-:W-:-:S05]  /*02a0*/  @!P1 LOP3.LUT R13, RZ, R9, RZ, 0x33, !PT ;  /* 0x00000009ff0d9212 */ /* 0x000fca00078e33ff */
[----:B------:R-:W-:-:S04]  /*02b0*/  IMAD.MOV R8, RZ, RZ, -R13 ;  /* 0x000000ffff087224 */ /* 0x000fc800078e0a0d */
[C---:B------:R-:W-:Y:S02]  /*02c0*/  IMAD R6, R9.reuse, R8, R6 ;  /* 0x0000000809067224 */ /* 0x040fe400078e0206 */
[----:B------:R-:W-:-:S05]  /*02d0*/  VIADD R9, R9, 0xffffffff ;  /* 0xffffffff09097836 */ /* 0x000fca0000000000 */
[----:B------:R-:W-:-:S04]  /*02e0*/  ISETP.NE.AND P1, PT, R6, R9, PT ;  /* 0x000000090600720c */ /* 0x000fc80003f25270 */
[----:B------:R-:W-:-:S04]  /*02f0*/  ISETP.EQ.OR P1, PT, R6, RZ, !P1 ;  /* 0x000000ff0600720c */ /* 0x000fc80004f22670 */
[----:B------:R-:W-:-:S13]  /*0300*/  ISETP.EQ.OR P1, PT, R13, RZ, P1 ;  /* 0x000000ff0d00720c */ /* 0x000fda0000f22670 */
[----:B------:R-:W-:-:S05]  /*0310*/  @!P1 VIADD R4, R4, 0xffffffff ;  /* 0xffffffff04049836 */ /* 0x000fca0000000000 */
[----:B------:R-:W-:Y:S02]  /*0320*/  ISETP.EQ.OR P1, PT, R13, R4, P1 ;  /* 0x000000040d00720c */ /* 0x000fe40000f22670 */
[----:B---3--:R-:W-:Y:S02]  /*0330*/  ISETP.NE.AND P0, PT, R0, RZ, PT ;  /* 0x000000ff0000720c */ /* 0x008fe40003f05270 */
[----:B----4-:R-:W-:Y:S02]  /*0340*/  ISETP.NE.AND P3, PT, R5, RZ, PT ;  /* 0x000000ff0500720c */ /* 0x010fe40003f65270 */
[C---:B-----5:R-:W-:Y:S02]  /*0350*/  ISETP.NE.AND P0, PT, R11.reuse, RZ, P0 ;  /* 0x000000ff0b00720c */ /* 0x060fe40000705270 */
[----:B------:R-:W-:Y:S02]  /*0360*/  LOP3.LUT P2, RZ, R11, R0, RZ, 0xfc, !PT ;  /* 0x000000000bff7212 */ /* 0x000fe4000784fcff */
[----:B------:R-:W-:-:S02]  /*0370*/  ISETP.NE.AND P3, PT, R7, RZ, P3 ;  /* 0x000000ff0700720c */ /* 0x000fc40001f65270 */
[----:B------:R-:W-:Y:S02]  /*0380*/  ISETP.EQ.AND P0, PT, R7, RZ, P0 ;  /* 0x000000ff0700720c */ /* 0x000fe40000702270 */
[----:B------:R-:W-:Y:S02]  /*0390*/  PLOP3.LUT P2, PT, P3, P2, PT, 0x20, 0x2 ;  /* 0x000000000002781c */ /* 0x000fe40001f44470 */
[----:B------:R-:W-:Y:S01]  /*03a0*/  ISETP.EQ.AND P0, PT, R5, RZ, P0 ;  /* 0x000000ff0500720c */ /* 0x000fe20000702270 */
[----:B------:R-:W-:-:S12]  /*03b0*/  BRA.U !UP0, `(.L_x_27) ;  /* 0x0000000108847547 */ /* 0x000fd8000b800000 */
[----:B------:R-:W-:-:S09]  /*03c0*/  UISETP.NE.AND UP0, UPT, UR6, 0x1, UPT ;  /* 0x000000010600788c */ /* 0x000fd2000bf05270 */
[----:B------:R-:W-:Y:S05]  /*03d0*/  BRA.U !UP0, `(.L_x_28) ;  /* 0x0000000108407547 */ /* 0x000fea000b800000 */
[----:B------:R-:W-:-:S13]  /*03e0*/  ISETP.NE.AND P3, PT, RZ, UR6, PT ;  /* 0x00000006ff007c0c */ /* 0x000fda000bf65270 */
[----:B------:R-:W-:Y:S05]  /*03f0*/  @P3 EXIT ;  /* 0x000000000000394d */ /* 0x000fea0003800000 */
[----:B------:R-:W-:Y:S05]  /*0400*/  @P1 EXIT ;  /* 0x000000000000194d */ /* 0x000fea0003800000 */
[----:B------:R-:W-:Y:S01]  /*0410*/  @P0 IMAD.MOV.U32 R5, RZ, RZ, 0x1 ;  /* 0x00000001ff050424 */ /* 0x000fe200078e00ff */
[----:B------:R0:W-:Y:S04]  /*0420*/  @P0 STG.E desc[UR4][R2.64], RZ ;  /* 0x000000ff02000986 */ /* 0x0001e8000c101904 */
[----:B------:R0:W-:Y:S04]  /*0430*/  @P0 STG.E desc[UR4][R2.64+0x4], R5 ;  /* 0x0000040502000986 */ /* 0x0001e8000c101904 */
[----:B------:R0:W-:Y:S04]  /*0440*/  @P0 STG.E desc[UR4][R2.64+0xc], R5 ;  /* 0x00000c0502000986 */ /* 0x0001e8000c101904 */
[----:B------:R0:W-:Y:S01]  /*0450*/  @P0 STG.E desc[UR4][R2.64+0x8], RZ ;  /* 0x000008ff02000986 */ /* 0x0001e2000c101904 */
[----:B------:R-:W-:Y:S05]  /*0460*/  @P0 EXIT ;  /* 0x000000000000094d */ /* 0x000fea0003800000 */
[----:B------:R-:W-:Y:S05]  /*0470*/  @!P2 EXIT ;  /* 0x000000000000a94d */ /* 0x000fea0003800000 */
[----:B0-----:R-:W-:Y:S01]  /*0480*/  IMAD.MOV.U32 R5, RZ, RZ, 0x1 ;  /* 0x00000001ff057424 */ /* 0x001fe200078e00ff */
[----:B------:R-:W-:Y:S04]  /*0490*/  STG.E desc[UR4][R2.64+0x4], RZ ;  /* 0x000004ff02007986 */ /* 0x000fe8000c101904 */
[----:B------:R-:W-:Y:S04]  /*04a0*/  STG.E desc[UR4][R2.64+0xc], RZ ;  /* 0x00000cff02007986 */ /* 0x000fe8000c101904 */
[----:B------:R-:W-:Y:S04]  /*04b0*/  STG.E desc[UR4][R2.64], R5 ;  /* 0x0000000502007986 */ /* 0x000fe8000c101904 */
[----:B------:R-:W-:Y:S01]  /*04c0*/  STG.E desc[UR4][R2.64+0x8], R5 ;  /* 0x0000080502007986 */ /* 0x000fe2000c101904 */
[----:B------:R-:W-:Y:S05]  /*04d0*/  EXIT ;  /* 0x000000000000794d */ /* 0x000fea0003800000 */
.L_x_28:
[----:B------:R-:W-:Y:S04]  /*04e0*/  BSSY.RECONVERGENT B0, `(.L_x_29) ;  /* 0x000000c000007945 */ /* 0x000fe80003800200 */
[----:B------:R-:W-:Y:S05]  /*04f0*/  @P1 BRA `(.L_x_30) ;  /* 0x0000000000281947 */ /* 0x000fea0003800000 */
[----:B------:R-:W-:Y:S02]  /*0500*/  PLOP3.LUT P2, PT, P0, P2, PT, 0xf8, 0x8f ;  /* 0x00000000008f781c */ /* 0x000fe40000745f70 */
[----:B------:R-:W-:Y:S02]  /*0510*/  SEL R4, RZ, 0x1, P0 ;  /* 0x00000001ff047807 */ /* 0x000fe40000000000 */
[----:B------:R-:W-:Y:S02]  /*0520*/  SEL R6, RZ, 0x1, !P0 ;  /* 0x00000001ff067807 */ /* 0x000fe40004000000 */
[C---:B------:R-:W-:Y:S02]  /*0530*/  SEL R11, R4.reuse, R11, P2 ;  /* 0x0000000b040b7207 */ /* 0x040fe40001000000 */
[----:B------:R-:W-:Y:S02]  /*0540*/  SEL R9, R4, R0, P2 ;  /* 0x0000000004097207 */ /* 0x000fe40001000000 */
[C---:B------:R-:W-:Y:S01]  /*0550*/  SEL R7, R6.reuse, R7, P2 ;  /* 0x0000000706077207 */ /* 0x040fe20001000000 */
[----:B------:R0:W-:Y:S01]  /*0560*/  STG.E desc[UR4][R2.64], R11 ;  /* 0x0000000b02007986 */ /* 0x0001e2000c101904 */
[----:B------:R-:W-:-:S03]  /*0570*/  SEL R5, R6, R5, P2 ;  /* 0x0000000506057207 */ /* 0x000fc60001000000 */
[----:B------:R0:W-:Y:S04]  /*0580*/  STG.E desc[UR4][R2.64+0x8], R9 ;  /* 0x0000080902007986 */ /* 0x0001e8000c101904 */
[----:B------:R0:W-:Y:S02]  /*0590*/  STG.E desc[UR4][R2.64+0x4], R7 ;  /* 0x0000040702007986 */ /* 0x0001e4000c101904 */
.L_x_30:
[----:B------:R-:W-:Y:S05]  /*05a0*/  BSYNC.RECONVERGENT B0 ;  /* 0x0000000000007941 */ /* 0x000fea0003800200 */
.L_x_29:
[----:B------:R-:W-:Y:S01]  /*05b0*/  STG.E desc[UR4][R2.64+0xc], R5 ;  /* 0x00000c0502007986 */ /* 0x000fe2000c101904 */
[----:B------:R-:W-:Y:S05]  /*05c0*/  EXIT ;  /* 0x000000000000794d */ /* 0x000fea0003800000 */
.L_x_27:
[----:B------:R-:W-:Y:S02]  /*05d0*/  PLOP3.LUT P4, PT, P0, P2, PT, 0xf8, 0x8f ;  /* 0x00000000008f781c */ /* 0x000fe40000785f70 */
[----:B------:R-:W-:Y:S02]  /*05e0*/  SEL R4, R11, RZ, P1 ;  /* 0x000000ff0b047207 */ /* 0x000fe40000800000 */
[----:B------:R-:W-:Y:S02]  /*05f0*/  SEL R13, RZ, 0x1, !P0 ;  /* 0x00000001ff0d7807 */ /* 0x000fe40004000000 */
[----:B------:R-:W-:Y:S02]  /*0600*/  SEL R10, R5, RZ, !P4 ;  /* 0x000000ff050a7207 */ /* 0x000fe40006000000 */
[----:B------:R-:W-:Y:S02]  /*0610*/  PLOP3.LUT P3, PT, P1, P0, PT, 0xf8, 0x8f ;  /* 0x00000000008f781c */ /* 0x000fe40000f61f70 */
[----:B------:R-:W-:Y:S01]  /*0620*/  SEL R11, R11, 0x1, !P2 ;  /* 0x000000010b0b7807 */ /* 0x000fe20005000000 */
[----:B------:R-:W-:Y:S01]  /*0630*/  IMAD.IADD R10, R13, 0x1, R10 ;  /* 0x000000010d0a7824 */ /* 0x000fe200078e020a */
[----:B------:R-:W-:-:S02]  /*0640*/  SEL R8, R0, 0x1, !P2 ;  /* 0x0000000100087807 */ /* 0x000fc40005000000 */
[----:B------:R-:W-:Y:S02]  /*0650*/  SEL R6, R0, RZ, P1 ;  /* 0x000000ff00067207 */ /* 0x000fe40000800000 */
[----:B------:R-:W-:Y:S02]  /*0660*/  SEL R11, R11, RZ, !P3 ;  /* 0x000000ff0b0b7207 */ /* 0x000fe40005800000 */
[----:B------:R-:W-:Y:S02]  /*0670*/  SEL R0, R7, RZ, !P4 ;  /* 0x000000ff07007207 */ /* 0x000fe40006000000 */
[----:B------:R-:W-:Y:S01]  /*0680*/  SEL R9, R8, RZ, !P3 ;  /* 0x000000ff08097207 */ /* 0x000fe20005800000 */
[----:B------:R-:W-:Y:S01]  /*0690*/  IMAD.IADD R11, R4, 0x1, R11 ;  /* 0x00000001040b7824 */ /* 0x000fe200078e020b */
[----:B------:R-:W-:Y:S01]  /*06a0*/  SEL R5, R5, R10, P1 ;  /* 0x0000000a05057207 */ /* 0x000fe20000800000 */
[----:B------:R-:W-:Y:S02]  /*06b0*/  @!P1 IMAD.IADD R7, R13, 0x1, R0 ;  /* 0x000000010d079824 */ /* 0x000fe400078e0200 */
[----:B------:R-:W-:Y:S01]  /*06c0*/  IMAD.IADD R9, R6, 0x1, R9 ;  /* 0x0000000106097824 */ /* 0x000fe200078e0209 */
[----:B------:R-:W-:Y:S04]  /*06d0*/  STG.E desc[UR4][R2.64], R11 ;  /* 0x0000000b02007986 */ /* 0x000fe8000c101904 */
[----:B------:R-:W-:Y:S04]  /*06e0*/  STG.E desc[UR4][R2.64+0x4], R7 ;  /* 0x0000040702007986 */ /* 0x000fe8000c101904 */
[----:B------:R-:W-:Y:S04]  /*06f0*/  STG.E desc[UR4][R2.64+0x8], R9 ;  /* 0x0000080902007986 */ /* 0x000fe8000c101904 */
[----:B------:R-:W-:Y:S01]  /*0700*/  STG.E desc[UR4][R2.64+0xc], R5 ;  /* 0x00000c0502007986 */ /* 0x000fe2000c101904 */
[----:B------:R-:W-:Y:S05]  /*0710*/  EXIT ;  /* 0x000000000000794d */ /* 0x000fea0003800000 */
.L_x_31:
        /* <DEDUP_REMOVED lines=14> */
.L_x_70:


//--------------------- .text._Z7f_out_0Piii      --------------------------
	.section	.text._Z7f_out_0Piii,"ax",@progbits
	.align	128
        .global         _Z7f_out_0Piii
        .type           _Z7f_out_0Piii,@function
        .size           _Z7f_out_0Piii,(.L_x_71 - _Z7f_out_0Piii)
        .other          _Z7f_out_0Piii,@"STO_CUDA_ENTRY STV_DEFAULT"
_Z7f_out_0Piii:
.text._Z7f_out_0Piii:
[----:B------:R-:W-:Y:S01]  /*0000*/  LDC R1, c[0x0][0x37c] ;  /* 0x0000df00ff017b82 */ /* 0x000fe20000000800 */
[----:B------:R-:W0:Y:S01]  /*0010*/  S2R R5, SR_TID.X ;  /* 0x0000000000057919 */ /* 0x000e220000002100 */
[----:B------:R-:W1:Y:S01]  /*0020*/  LDCU.64 UR4, c[0x0][0x388] ;  /* 0x00007100ff0477ac */ /* 0x000e620008000a00 */
[----:B------:R-:W0:Y:S01]  /*0030*/  S2R R0, SR_CTAID.X ;  /* 0x0000000000007919 */ /* 0x000e220000002500 */
[----:B------:R-:W0:Y:S01]  /*0040*/  LDCU UR6, c[0x0][0x360] ;  /* 0x00006c00ff0677ac */ /* 0x000e220008000800 */
[----:B-1----:R-:W-:-:S04]  /*0050*/  UIMAD UR4, UR4, UR5, URZ ;  /* 0x00000005040472a4 */ /* 0x002fc8000f8e02ff */
[----:B------:R-:W-:Y:S01]  /*0060*/  USHF.L.U32 UR4, UR4, 0x2, URZ ;  /* 0x0000000204047899 */ /* 0x000fe200080006ff */
[----:B0-----:R-:W-:-:S05]  /*0070*/  IMAD R5, R0, UR6, R5 ;  /* 0x0000000600057c24 */ /* 0x001fca000f8e0205 */
[----:B------:R-:W-:-:S13]  /*0080*/  ISETP.GE.AND P0, PT, R5, UR4, PT ;  /* 0x0000000405007c0c */ /* 0x000fda000bf06270 */
[----:B------:R-:W-:Y:S05]  /*0090*/  @P0 EXIT ;  /* 0x000000000000094d */ /* 0x000fea0003800000 */
[----:B------:R-:W0:Y:S01]  /*00a0*/  LDC.64 R2, c[0x0][0x380] ;  /* 0x0000e000ff027b82 */ /* 0x000e220000000a00 */
[----:B------:R-:W1:Y:S01]  /*00b0*/  LDCU.64 UR4, c[0x0][0x358] ;  /* 0x00006b00ff0477ac */ /* 0x000e620008000a00 */
[----:B0-----:R-:W-:-:S05]  /*00c0*/  IMAD.WIDE R2, R5, 0x4, R2 ;  /* 0x0000000405027825 */ /* 0x001fca00078e0202 */
[----:B-1----:R-:W-:Y:S01]  /*00d0*/  STG.E desc[UR4][R2.64], RZ ;  /* 0x000000ff02007986 */ /* 0x002fe2000c101904 */
[----:B------:R-:W-:Y:S05]  /*00e0*/  EXIT ;  /* 0x000000000000794d */ /* 0x000fea0003800000 */
.L_x_32:
        /* <DEDUP_REMOVED lines=9> */
.L_x_71:


//--------------------- .text._Z16kernelSoA_streamPiS_iii --------------------------
	.section	.text._Z16kernelSoA_streamPiS_iii,"ax",@progbits
	.align	128
        .global         _Z16kernelSoA_streamPiS_iii
        .type           _Z16kernelSoA_streamPiS_iii,@function
        .size           _Z16kernelSoA_streamPiS_iii,(.L_x_72 - _Z16kernelSoA_streamPiS_iii)
        .other          _Z16kernelSoA_streamPiS_iii,@"STO_CUDA_ENTRY STV_DEFAULT"
_Z16kernelSoA_streamPiS_iii:
.text._Z16kernelSoA_streamPiS_iii:
[----:B------:R-:W-:Y:S01]  /*0000*/  LDC R1, c[0x0][0x37c] ;  /* 0x0000df00ff017b82 */ /* 0x000fe20000000800 */
[----:B------:R-:W0:Y:S07]  /*0010*/  S2R R0, SR_TID.X ;  /* 0x0000000000007919 */ /* 0x000e2e0000002100 */
[----:B------:R-:W1:Y:S01]  /*0020*/  LDC R3, c[0x0][0x398] ;  /* 0x0000e600ff037b82 */ /* 0x000e620000000800 */
[----:B------:R-:W0:Y:S01]  /*0030*/  LDCU UR4, c[0x0][0x360] ;  /* 0x00006c00ff0477ac */ /* 0x000e220008000800 */
[----:B------:R-:W0:Y:S06]  /*0040*/  S2R R5, SR_CTAID.X ;  /* 0x0000000000057919 */ /* 0x000e2c0000002500 */
[----:B------:R-:W1:Y:S02]  /*0050*/  LDC R2, c[0x0][0x394] ;  /* 0x0000e500ff027b82 */ /* 0x000e640000000800 */
[----:B-1----:R-:W-:-:S02]  /*0060*/  IMAD R13, R3, R2, RZ ;  /* 0x00000002030d7224 */ /* 0x002fc400078e02ff */
[----:B0-----:R-:W-:-:S05]  /*0070*/  IMAD R0, R5, UR4, R0 ;  /* 0x0000000405007c24 */ /* 0x001fca000f8e0200 */
[----:B------:R-:W-:-:S13]  /*0080*/  ISETP.GE.AND P0, PT, R0, R13, PT ;  /* 0x0000000d0000720c */ /* 0x000fda0003f06270 */
[----:B------:R-:W-:Y:S05]  /*0090*/  @P0 EXIT ;  /* 0x000000000000094d */ /* 0x000fea0003800000 */
[----:B------:R-:W-:Y:S01]  /*00a0*/  IABS R4, R3 ;  /* 0x0000000300047213 */ /* 0x000fe20000000000 */
[----:B------:R-:W-:Y:S01]  /*00b0*/  BSSY.RECONVERGENT B0, `(.L_x_33) ;  /* 0x000002b000007945 */ /* 0x000fe20003800200 */
[----:B------:R-:W-:Y:S02]  /*00c0*/  IABS R9, R0 ;  /* 0x0000000000097213 */ /* 0x000fe40000000000 */
[----:B------:R-:W0:Y:S08]  /*00d0*/  I2F.RP R8, R4 ;  /* 0x0000000400087306 */ /* 0x000e300000209400 */
[----:B0-----:R-:W0:Y:S02]  /*00e0*/  MUFU.RCP R8, R8 ;  /* 0x0000000800087308 */ /* 0x001e240000001000 */
[----:B0-----:R-:W-:-:S06]  /*00f0*/  VIADD R6, R8, 0xffffffe ;  /* 0x0ffffffe08067836 */ /* 0x001fcc0000000000 */
[----:B------:R0:W1:Y:S02]  /*0100*/  F2I.FTZ.U32.TRUNC.NTZ R7, R6 ;  /* 0x0000000600077305 */ /* 0x000064000021f000 */
[----:B0-----:R-:W-:Y:S02]  /*0110*/  HFMA2 R6, -RZ, RZ, 0, 0 ;  /* 0x00000000ff067431 */ /* 0x001fe400000001ff */
[----:B-1----:R-:W-:-:S04]  /*0120*/  IMAD.MOV R5, RZ, RZ, -R7 ;  /* 0x000000ffff057224 */ /* 0x002fc800078e0a07 */
[----:B------:R-:W-:-:S04]  /*0130*/  IMAD R5, R5, R4, RZ ;  /* 0x0000000405057224 */ /* 0x000fc800078e02ff */
[----:B------:R-:W-:Y:S01]  /*0140*/  IMAD.HI.U32 R5, R7, R5, R6 ;  /* 0x0000000507057227 */ /* 0x000fe200078e0006 */
[----:B------:R-:W-:-:S04]  /*0150*/  LOP3.LUT R6, R0, R3, RZ, 0x3c, !PT ;  /* 0x0000000300067212 */ /* 0x000fc800078e3cff */
[----:B------:R-:W-:Y:S01]  /*0160*/  ISETP.GE.AND P2, PT, R6, RZ, PT ;  /* 0x000000ff0600720c */ /* 0x000fe20003f46270 */
[----:B------:R-:W-:-:S04]  /*0170*/  IMAD.HI.U32 R7, R5, R9, RZ ;  /* 0x0000000905077227 */ /* 0x000fc800078e00ff */
[----:B------:R-:W-:-:S04]  /*0180*/  IMAD.MOV R8, RZ, RZ, -R7 ;  /* 0x000000ffff087224 */ /* 0x000fc800078e0a07 */
[----:B------:R-:W-:-:S05]  /*0190*/  IMAD R9, R4, R8, R9 ;  /* 0x0000000804097224 */ /* 0x000fca00078e0209 */
[----:B------:R-:W-:-:S13]  /*01a0*/  ISETP.GT.U32.AND P1, PT, R4, R9, PT ;  /* 0x000000090400720c */ /* 0x000fda0003f24070 */
[----:B------:R-:W-:Y:S01]  /*01b0*/  @!P1 IMAD.IADD R9, R9, 0x1, -R4 ;  /* 0x0000000109099824 */ /* 0x000fe200078e0a04 */
[----:B------:R-:W-:-:S04]  /*01c0*/  @!P1 IADD3 R7, PT, PT, R7, 0x1, RZ ;  /* 0x0000000107079810 */ /* 0x000fc80007ffe0ff */
[----:B------:R-:W-:-:S13]  /*01d0*/  ISETP.GE.U32.AND P0, PT, R9, R4, PT ;  /* 0x000000040900720c */ /* 0x000fda0003f06070 */
[----:B------:R-:W-:Y:S01]  /*01e0*/  @P0 VIADD R7, R7, 0x1 ;  /* 0x0000000107070836 */ /* 0x000fe20000000000 */
[----:B------:R-:W-:-:S03]  /*01f0*/  ISETP.NE.AND P0, PT, R3, RZ, PT ;  /* 0x000000ff0300720c */ /* 0x000fc60003f05270 */
[----:B------:R-:W-:Y:S01]  /*0200*/  IMAD.MOV.U32 R6, RZ, RZ, R7 ;  /* 0x000000ffff067224 */ /* 0x000fe200078e0007 */
[----:B------:R-:W-:-:S04]  /*0210*/  LOP3.LUT R7, RZ, R3, RZ, 0x33, !PT ;  /* 0x00000003ff077212 */ /* 0x000fc800078e33ff */
        /* <DEDUP_REMOVED lines=15> */
[----:B------:R-:W-:-:S05]  /*0310*/  @!P1 IMAD.IADD R9, R9, 0x1, -R4 ;  /* 0x0000000109099824 */ /* 0x000fca00078e0a04 */
[----:B------:R-:W-:-:S04]  /*0320*/  @!P2 IADD3 R9, PT, PT, -R9, RZ, RZ ;  /* 0x000000ff0909a210 */ /* 0x000fc80007ffe1ff */
[----:B------:R-:W-:Y:S01]  /*0330*/  SEL R12, R7, R9, !P0 ;  /* 0x00000009070c7207 */ /* 0x000fe20004000000 */
[----:B------:R-:W-:Y:S06]  /*0340*/  BRA `(.L_x_35) ;  /* 0x0000000000047947 */ /* 0x000fec0003800000 */
.L_x_34:
[----:B------:R-:W-:-:S07]  /*0350*/  IMAD.IADD R12, R12, 0x1, R3 ;  /* 0x000000010c0c7824 */ /* 0x000fce00078e0203 */
.L_x_35:
[----:B------:R-:W-:Y:S05]  /*0360*/  BSYNC.RECONVERGENT B0 ;  /* 0x0000000000007941 */ /* 0x000fea0003800200 */
.L_x_33:
[C---:B------:R-:W-:Y:S01]  /*0370*/  ISETP.GE.AND P1, PT, R6.reuse, -0x1, PT ;  /* 0xffffffff0600780c */ /* 0x040fe20003f26270 */
[----:B------:R-:W-:Y:S01]  /*0380*/  BSSY.RECONVERGENT B0, `(.L_x_36) ;  /* 0x000001c000007945 */ /* 0x000fe20003800200 */
[C---:B------:R-:W-:Y:S02]  /*0390*/  IMAD R12, R6.reuse, R3, R12 ;  /* 0x00000003060c7224 */ /* 0x040fe400078e020c */
[----:B------:R-:W-:-:S09]  /*03a0*/  VIADD R15, R6, 0x1 ;  /* 0x00000001060f7836 */ /* 0x000fd20000000000 */
[----:B------:R-:W-:Y:S05]  /*03b0*/  @!P1 BRA `(.L_x_37) ;  /* 0x00000000005c9947 */ /* 0x000fea0003800000 */
[----:B------:R-:W-:Y:S02]  /*03c0*/  IABS R14, R2 ;  /* 0x00000002000e7213 */ /* 0x000fe40000000000 */
[----:B------:R-:W-:Y:S02]  /*03d0*/  IABS R17, R15 ;  /* 0x0000000f00117213 */ /* 0x000fe40000000000 */
[----:B------:R-:W0:Y:S01]  /*03e0*/  I2F.RP R10, R14 ;  /* 0x0000000e000a7306 */ /* 0x000e220000209400 */
[----:B------:R-:W-:-:S07]  /*03f0*/  ISETP.GE.AND P3, PT, R15, RZ, PT ;  /* 0x000000ff0f00720c */ /* 0x000fce0003f66270 */
[----:B0-----:R-:W0:Y:S02]  /*0400*/  MUFU.RCP R10, R10 ;  /* 0x0000000a000a7308 */ /* 0x001e240000001000 */
[----:B0-----:R-:W-:-:S06]  /*0410*/  IADD3 R8, PT, PT, R10, 0xffffffe, RZ ;  /* 0x0ffffffe0a087810 */ /* 0x001fcc0007ffe0ff */
[----:B------:R0:W1:Y:S02]  /*0420*/  F2I.FTZ.U32.TRUNC.NTZ R9, R8 ;  /* 0x0000000800097305 */ /* 0x000064000021f000 */
[----:B0-----:R-:W-:Y:S02]  /*0430*/  IMAD.MOV.U32 R8, RZ, RZ, RZ ;  /* 0x000000ffff087224 */ /* 0x001fe400078e00ff */
[----:B-1----:R-:W-:-:S04]  /*0440*/  IMAD.MOV R11, RZ, RZ, -R9 ;  /* 0x000000ffff0b7224 */ /* 0x002fc800078e0a09 */
[----:B------:R-:W-:-:S04]  /*0450*/  IMAD R11, R11, R14, RZ ;  /* 0x0000000e0b0b7224 */ /* 0x000fc800078e02ff */
[----:B------:R-:W-:Y:S01]  /*0460*/  IMAD.HI.U32 R9, R9, R11, R8 ;  /* 0x0000000b09097227 */ /* 0x000fe200078e0008 */
[----:B------:R-:W-:-:S05]  /*0470*/  MOV R11, R17 ;  /* 0x00000011000b7202 */ /* 0x000fca0000000f00 */
[----:B------:R-:W-:-:S04]  /*0480*/  IMAD.HI.U32 R9, R9, R11, RZ ;  /* 0x0000000b09097227 */ /* 0x000fc800078e00ff */
[----:B------:R-:W-:-:S04]  /*0490*/  IMAD.MOV R9, RZ, RZ, -R9 ;  /* 0x000000ffff097224 */ /* 0x000fc800078e0a09 */
[----:B------:R-:W-:-:S05]  /*04a0*/  IMAD R9, R14, R9, R11 ;  /* 0x000000090e097224 */ /* 0x000fca00078e020b */
[----:B------:R-:W-:-:S13]  /*04b0*/  ISETP.GT.U32.AND P1, PT, R14, R9, PT ;  /* 0x000000090e00720c */ /* 0x000fda0003f24070 */
[----:B------:R-:W-:Y:S01]  /*04c0*/  @!P1 IMAD.IADD R9, R9, 0x1, -R14 ;  /* 0x0000000109099824 */ /* 0x000fe200078e0a0e */
[----:B------:R-:W-:-:S04]  /*04d0*/  ISETP.NE.AND P1, PT, R2, RZ, PT ;  /* 0x000000ff0200720c */ /* 0x000fc80003f25270 */
[----:B------:R-:W-:-:S13]  /*04e0*/  ISETP.GT.U32.AND P2, PT, R14, R9, PT ;  /* 0x000000090e00720c */ /* 0x000fda0003f44070 */
[----:B------:R-:W-:-:S05]  /*04f0*/  @!P2 IADD3 R9, PT, PT, R9, -R14, RZ ;  /* 0x8000000e0909a210 */ /* 0x000fca0007ffe0ff */
[----:B------:R-:W-:Y:S01]  /*0500*/  @!P3 IMAD.MOV R9, RZ, RZ, -R9 ;  /* 0x000000ffff09b224 */ /* 0x000fe200078e0a09 */
[----:B------:R-:W-:Y:S01]  /*0510*/  @!P1 LOP3.LUT R9, RZ, R2, RZ, 0x33, !PT ;  /* 0x00000002ff099212 */ /* 0x000fe200078e33ff */
[----:B------:R-:W-:Y:S06]  /*0520*/  BRA `(.L_x_38) ;  /* 0x0000000000047947 */ /* 0x000fec0003800000 */
.L_x_37:
[----:B------:R-:W-:-:S07]  /*0530*/  IMAD.IADD R9, R15, 0x1, R2 ;  /* 0x000000010f097824 */ /* 0x000fce00078e0202 */
.L_x_38:
[----:B------:R-:W-:Y:S05]  /*0540*/  BSYNC.RECONVERGENT B0 ;  /* 0x0000000000007941 */ /* 0x000fea0003800200 */
.L_x_36:
[C---:B------:R-:W-:Y:S01]  /*0550*/  ISETP.GE.AND P1, PT, R16.reuse, 0x1, PT ;  /* 0x000000011000780c */ /* 0x040fe20003f26270 */
[----:B------:R-:W-:Y:S01]  /*0560*/  BSSY.RECONVERGENT B0, `(.L_x_39) ;  /* 0x0000011000007945 */ /* 0x000fe20003800200 */
[----:B------:R-:W-:Y:S01]  /*0570*/  IMAD R14, R9, R3, R16 ;  /* 0x00000003090e7224 */ /* 0x000fe200078e0210 */
[----:B------:R-:W-:-:S10]  /*0580*/  IADD3 R10, PT, PT, R16, -0x1, RZ ;  /* 0xffffffff100a7810 */ /* 0x000fd40007ffe0ff */
[----:B------:R-:W-:Y:S05]  /*0590*/  @!P1 BRA `(.L_x_40) ;  /* 0x0000000000309947 */ /* 0x000fea0003800000 */
[----:B------:R-:W-:Y:S02]  /*05a0*/  IABS R8, R10 ;  /* 0x0000000a00087213 */ /* 0x000fe40000000000 */
[----:B------:R-:W-:-:S03]  /*05b0*/  ISETP.GE.AND P2, PT, R10, RZ, PT ;  /* 0x000000ff0a00720c */ /* 0x000fc60003f46270 */
[----:B------:R-:W-:-:S04]  /*05c0*/  IMAD.HI.U32 R5, R5, R8, RZ ;  /* 0x0000000805057227 */ /* 0x000fc800078e00ff */
[----:B------:R-:W-:-:S04]  /*05d0*/  IMAD.MOV R5, RZ, RZ, -R5 ;  /* 0x000000ffff057224 */ /* 0x000fc800078e0a05 */
[----:B------:R-:W-:-:S05]  /*05e0*/  IMAD R5, R4, R5, R8 ;  /* 0x0000000504057224 */ /* 0x000fca00078e0208 */
[----:B------:R-:W-:-:S13]  /*05f0*/  ISETP.GT.U32.AND P1, PT, R4, R5, PT ;  /* 0x000000050400720c */ /* 0x000fda0003f24070 */
[----:B------:R-:W-:-:S05]  /*0600*/  @!P1 IMAD.IADD R5, R5, 0x1, -R4 ;  /* 0x0000000105059824 */ /* 0x000fca00078e0a04 */
[----:B------:R-:W-:-:S13]  /*0610*/  ISETP.GT.U32.AND P1, PT, R4, R5, PT ;  /* 0x000000050400720c */ /* 0x000fda0003f24070 */
[----:B------:R-:W-:-:S05]  /*0620*/  @!P1 IADD3 R5, PT, PT, R5, -R4, RZ ;  /* 0x8000000405059210 */ /* 0x000fca0007ffe0ff */
[----:B------:R-:W-:-:S05]  /*0630*/  @!P2 IMAD.MOV R5, RZ, RZ, -R5 ;  /* 0x000000ffff05a224 */ /* 0x000fca00078e0a05 */
[----:B------:R-:W-:Y:S01]  /*0640*/  SEL R15, R7, R5, !P0 ;  /* 0x00000005070f7207 */ /* 0x000fe20004000000 */
[----:B------:R-:W-:Y:S06]  /*0650*/  BRA `(.L_x_41) ;  /* 0x0000000000047947 */ /* 0x000fec0003800000 */
.L_x_40:
[----:B------:R-:W-:-:S07]  /*0660*/  IMAD.IADD R15, R10, 0x1, R3 ;  /* 0x000000010a0f7824 */ /* 0x000fce00078e0203 */
.L_x_41:
[----:B------:R-:W-:Y:S05]  /*0670*/  BSYNC.RECONVERGENT B0 ;  /* 0x0000000000007941 */ /* 0x000fea0003800200 */
.L_x_39:
        /* <DEDUP_REMOVED lines=15> */
[----:B------:R-:W-:-:S05]  /*0770*/  HFMA2 R4, -RZ, RZ, 0, 0 ;  /* 0x00000000ff047431 */ /* 0x000fca00000001ff */
[----:B------:R-:W-:-:S04]  /*0780*/  IMAD.HI.U32 R4, R5, R11, R4 ;  /* 0x0000000b05047227 */ /* 0x000fc800078e0004 */
[----:B------:R-:W-:-:S04]  /*0790*/  IMAD.MOV.U32 R5, RZ, RZ, R10 ;  /* 0x000000ffff057224 */ /* 0x000fc800078e000a */
[----:B------:R-:W-:-:S04]  /*07a0*/  IMAD.HI.U32 R4, R4, R5, RZ ;  /* 0x0000000504047227 */ /* 0x000fc800078e00ff */
[----:B------:R-:W-:-:S04]  /*07b0*/  IMAD.MOV R4, RZ, RZ, -R4 ;  /* 0x000000ffff047224 */ /* 0x000fc800078e0a04 */
[----:B------:R-:W-:-:S05]  /*07c0*/  IMAD R4, R9, R4, R5 ;  /* 0x0000000409047224 */ /* 0x000fca00078e0205 */
[----:B------:R-:W-:-:S13]  /*07d0*/  ISETP.GT.U32.AND P0, PT, R9, R4, PT ;  /* 0x000000040900720c */ /* 0x000fda0003f04070 */
[----:B------:R-:W-:-:S04]  /*07e0*/  @!P0 IADD3 R4, PT, PT, R4, -R9, RZ ;  /* 0x8000000904048210 */ /* 0x000fc80007ffe0ff */
[----:B------:R-:W-:-:S13]  /*07f0*/  ISETP.GT.U32.AND P0, PT, R9, R4, PT ;  /* 0x000000040900720c */ /* 0x000fda0003f04070 */
[----:B------:R-:W-:-:S04]  /*0800*/  @!P0 IMAD.IADD R4, R4, 0x1, -R9 ;  /* 0x0000000104048824 */ /* 0x000fc800078e0a09 */
[----:B------:R-:W-:Y:S01]  /*0810*/  @!P1 IMAD.MOV R4, RZ, RZ, -R4 ;  /* 0x000000ffff049224 */ /* 0x000fe200078e0a04 */
[----:B------:R-:W-:Y:S01]  /*0820*/  @!P2 LOP3.LUT R4, RZ, R2, RZ, 0x33, !PT ;  /* 0x00000002ff04a212 */ /* 0x000fe200078e33ff */
[----:B------:R-:W-:Y:S06]  /*0830*/  BRA `(.L_x_44) ;  /* 0x0000000000047947 */ /* 0x000fec0003800000 */
.L_x_43:
[----:B------:R-:W-:-:S07]  /*0840*/  IADD3 R4, PT, PT, R7, R2, RZ ;  /* 0x0000000207047210 */ /* 0x000fce0007ffe0ff */
.L_x_44:
[----:B------:R-:W-:Y:S05]  /*0850*/  BSYNC.RECONVERGENT B0 ;  /* 0x0000000000007941 */ /* 0x000fea0003800200 */
.L_x_42:
[----:B------:R-:W0:Y:S02]  /*0860*/  LDC R5, c[0x0][0x390] ;  /* 0x0000e400ff057b82 */ /* 0x000e240000000800 */
[----:B0-----:R-:W-:-:S13]  /*0870*/  ISETP.GE.AND P0, PT, R5, 0x1, PT ;  /* 0x000000010500780c */ /* 0x001fda0003f06270 */
[----:B------:R-:W-:Y:S05]  /*0880*/  @!P0 EXIT ;  /* 0x000000000000894d */ /* 0x000fea0003800000 */
[C---:B------:R-:W-:Y:S01]  /*0890*/  ISETP.GE.U32.AND P1, PT, R5.reuse, 0x8, PT ;  /* 0x000000080500780c */ /* 0x040fe20003f26070 */
[----:B------:R-:W0:Y:S01]  /*08a0*/  LDCU.64 UR4, c[0x0][0x358] ;  /* 0x00006b00ff0477ac */ /* 0x000e220008000a00 */
[----:B------:R-:W-:Y:S01]  /*08b0*/  LOP3.LUT R21, R5, 0x7, RZ, 0xc0, !PT ;  /* 0x0000000705157812 */ /* 0x000fe200078ec0ff */
[----:B------:R-:W-:Y:S02]  /*08c0*/  IMAD R16, R4, R3, R16 ;  /* 0x0000000304107224 */ /* 0x000fe400078e0210 */
[----:B------:R-:W-:Y:S01]  /*08d0*/  IMAD.MOV.U32 R18, RZ, RZ, RZ ;  /* 0x000000ffff127224 */ /* 0x000fe200078e00ff */
[----:B------:R-:W-:-:S07]  /*08e0*/  ISETP.NE.AND P0, PT, R21, RZ, PT ;  /* 0x000000ff1500720c */ /* 0x000fce0003f05270 */
[----:B------:R-:W-:Y:S06]  /*08f0*/  @!P1 BRA `(.L_x_45) ;  /* 0x0000000400409947 */ /* 0x000fec0003800000 */
[----:B------:R-:W1:Y:S01]  /*0900*/  LDC.64 R2, c[0x0][0x380] ;  /* 0x0000e000ff027b82 */ /* 0x000e620000000a00 */
[----:B------:R-:W-:Y:S01]  /*0910*/  LOP3.LUT R18, R5, 0x7ffffff8, RZ, 0xc0, !PT ;  /* 0x7ffffff805127812 */ /* 0x000fe200078ec0ff */
[----:B------:R-:W-:Y:S01]  /*0920*/  IMAD.MOV.U32 R20, RZ, RZ, RZ ;  /* 0x000000ffff147224 */ /* 0x000fe200078e00ff */
[----:B------:R-:W-:-:S03]  /*0930*/  MOV R17, R0 ;  /* 0x0000000000117202 */ /* 0x000fc60000000f00 */
[----:B------:R-:W-:-:S07]  /*0940*/  IMAD.MOV R19, RZ, RZ, -R18 ;  /* 0x000000ffff137224 */ /* 0x000fce00078e0a12 */
.L_x_46:
[----:B-1----:R-:W-:-:S05]  /*0950*/  IMAD.WIDE R4, R17, 0x4, R2 ;  /* 0x0000000411047825 */ /* 0x002fca00078e0202 */
[----:B0-----:R-:W2:Y:S02]  /*0960*/  LDG.E R6, desc[UR4][R4.64] ;  /* 0x0000000404067981 */ /* 0x001ea4000c1e1900 */
[----:B--2---:R-:W-:-:S13]  /*0970*/  ISETP.NE.AND P1, PT, R6, 0x1, PT ;  /* 0x000000010600780c */ /* 0x004fda0003f25270 */
[----:B------:R-:W0:Y:S01]  /*0980*/  @!P1 LDC.64 R8, c[0x0][0x388] ;  /* 0x0000e200ff089b82 */ /* 0x000e220000000a00 */
[----:B------:R-:W-:Y:S01]  /*0990*/  @!P1 IMAD.IADD R7, R12, 0x1, R20 ;  /* 0x000000010c079824 */ /* 0x000fe200078e0214 */
[----:B------:R-:W-:-:S03]  /*09a0*/  @!P1 MOV R23, 0x1 ;  /* 0x0000000100179802 */ /* 0x000fc60000000f00 */
[----:B0-----:R-:W-:-:S04]  /*09b0*/  @!P1 IMAD.WIDE R8, R7, 0x4, R8 ;  /* 0x0000000407089825 */ /* 0x001fc800078e0208 */
[----:B------:R-:W-:Y:S01]  /*09c0*/  IMAD.WIDE R6, R13, 0x4, R4 ;  /* 0x000000040d067825 */ /* 0x000fe200078e0204 */
[----:B------:R0:W-:Y:S04]  /*09d0*/  @!P1 STG.E desc[UR4][R8.64], R23 ;  /* 0x0000001708009986 */ /* 0x0001e8000c101904 */
[----:B------:R-:W2:Y:S02]  /*09e0*/  LDG.E R10, desc[UR4][R6.64] ;  /* 0x00000004060a7981 */ /* 0x000ea4000c1e1900 */
[----:B--2---:R-:W-:-:S13]  /*09f0*/  ISETP.NE.AND P1, PT, R10, 0x1, PT ;  /* 0x000000010a00780c */ /* 0x004fda0003f25270 */
[----:B------:R-:W1:Y:S01]  /*0a00*/  @!P1 LDC.64 R10, c[0x0][0x388] ;  /* 0x0000e200ff0a9b82 */ /* 0x000e620000000a00 */
[----:B------:R-:W-:Y:S01]  /*0a10*/  @!P1 IADD3 R5, PT, PT, R14, R13, R20 ;  /* 0x0000000d0e059210 */ /* 0x000fe20007ffe014 */
[----:B------:R-:W-:-:S04]  /*0a20*/  @!P1 IMAD.MOV.U32 R25, RZ, RZ, 0x1 ;  /* 0x00000001ff199424 */ /* 0x000fc800078e00ff */
[----:B-1----:R-:W-:-:S04]  /*0a30*/  @!P1 IMAD.WIDE R10, R5, 0x4, R10 ;  /* 0x00000004050a9825 */ /* 0x002fc800078e020a */
[----:B------:R-:W-:Y:S01]  /*0a40*/  IMAD.WIDE R4, R13, 0x4, R6 ;  /* 0x000000040d047825 */ /* 0x000fe200078e0206 */
[----:B------:R1:W-:Y:S04]  /*0a50*/  @!P1 STG.E desc[UR4][R10.64], R25 ;  /* 0x000000190a009986 */ /* 0x0003e8000c101904 */
[----:B------:R-:W2:Y:S02]  /*0a60*/  LDG.E R22, desc[UR4][R4.64] ;  /* 0x0000000404167981 */ /* 0x000ea4000c1e1900 */
[----:B--2---:R-:W-:-:S13]  /*0a70*/  ISETP.NE.AND P1, PT, R22, 0x1, PT ;  /* 0x000000011600780c */ /* 0x004fda0003f25270 */
[----:B0-----:R-:W0:Y:S01]  /*0a80*/  @!P1 LDC.64 R8, c[0x0][0x388] ;  /* 0x0000e200ff089b82 */ /* 0x001e220000000a00 */
[----:B------:R-:W-:Y:S02]  /*0a90*/  @!P1 IMAD R6, R13, 0x2, R20 ;  /* 0x000000020d069824 */ /* 0x000fe400078e0214 */
[----:B------:R-:W-:-:S03]  /*0aa0*/  @!P1 IMAD.MOV.U32 R23, RZ, RZ, 0x1 ;  /* 0x00000001ff179424 */ /* 0x000fc600078e00ff */
[----:B------:R-:W-:-:S05]  /*0ab0*/  @!P1 IADD3 R7, PT, PT, R15, R6, RZ ;  /* 0x000000060f079210 */ /* 0x000fca0007ffe0ff */
[----:B0-----:R-:W-:-:S04]  /*0ac0*/  @!P1 IMAD.WIDE R6, R7, 0x4, R8 ;  /* 0x0000000407069825 */ /* 0x001fc800078e0208 */
[----:B------:R-:W-:Y:S01]  /*0ad0*/  IMAD.WIDE R8, R13, 0x4, R4 ;  /* 0x000000040d087825 */ /* 0x000fe200078e0204 */
[----:B------:R0:W-:Y:S04]  /*0ae0*/  @!P1 STG.E desc[UR4][R6.64], R23 ;  /* 0x0000001706009986 */ /* 0x0001e8000c101904 */
[----:B------:R-:W2:Y:S02]  /*0af0*/  LDG.E R22, desc[UR4][R8.64] ;  /* 0x0000000408167981 */ /* 0x000ea4000c1e1900 */
[----:B--2---:R-:W-:-:S13]  /*0b00*/  ISETP.NE.AND P1, PT, R22, 0x1, PT ;  /* 0x000000011600780c */ /* 0x004fda0003f25270 */
[----:B------:R-:W2:Y:S01]  /*0b10*/  @!P1 LDC.64 R4, c[0x0][0x388] ;  /* 0x0000e200ff049b82 */ /* 0x000ea20000000a00 */
[----:B-1----:R-:W-:Y:S01]  /*0b20*/  @!P1 IMAD R11, R13, 0x3, R20 ;  /* 0x000000030d0b9824 */ /* 0x002fe200078e0214 */
[----:B------:R-:W-:-:S03]  /*0b30*/  @!P1 MOV R25, 0x1 ;  /* 0x0000000100199802 */ /* 0x000fc60000000f00 */
[----:B------:R-:W-:-:S04]  /*0b40*/  @!P1 IMAD.IADD R11, R16, 0x1, R11 ;  /* 0x00000001100b9824 */ /* 0x000fc800078e020b */
[----:B--2---:R-:W-:-:S04]  /*0b50*/  @!P1 IMAD.WIDE R4, R11, 0x4, R4 ;  /* 0x000000040b049825 */ /* 0x004fc800078e0204 */
[----:B------:R-:W-:Y:S01]  /*0b60*/  IMAD.WIDE R10, R13, 0x4, R8 ;  /* 0x000000040d0a7825 */ /* 0x000fe200078e0208 */
[----:B------:R1:W-:Y:S04]  /*0b70*/  @!P1 STG.E desc[UR4][R4.64], R25 ;  /* 0x0000001904009986 */ /* 0x0003e8000c101904 */
[----:B------:R-:W2:Y:S02]  /*0b80*/  LDG.E R22, desc[UR4][R10.64] ;  /* 0x000000040a167981 */ /* 0x000ea4000c1e1900 */
[----:B--2---:R-:W-:-:S13]  /*0b90*/  ISETP.NE.AND P1, PT, R22, 0x1, PT ;  /* 0x000000011600780c */ /* 0x004fda0003f25270 */
[----:B0-----:R-:W0:Y:S01]  /*0ba0*/  @!P1 LDC.64 R6, c[0x0][0x388] ;  /* 0x0000e200ff069b82 */ /* 0x001e220000000a00 */
[----:B------:R-:W-:Y:S01]  /*0bb0*/  @!P1 IMAD R9, R13, 0x4, R20 ;  /* 0x000000040d099824 */ /* 0x000fe200078e0214 */
[----:B------:R-:W-:-:S03]  /*0bc0*/  @!P1 MOV R23, 0x1 ;  /* 0x0000000100179802 */ /* 0x000fc60000000f00 */
[----:B------:R-:W-:-:S04]  /*0bd0*/  @!P1 IMAD.IADD R9, R12, 0x1, R9 ;  /* 0x000000010c099824 */ /* 0x000fc800078e0209 */
[----:B0-----:R-:W-:-:S04]  /*0be0*/  @!P1 IMAD.WIDE R6, R9, 0x4, R6 ;  /* 0x0000000409069825 */ /* 0x001fc800078e0206 */
[----:B------:R-:W-:Y:S01]  /*0bf0*/  IMAD.WIDE R8, R13, 0x4, R10 ;  /* 0x000000040d087825 */ /* 0x000fe200078e020a */
[----:B------:R0:W-:Y:S04]  /*0c00*/  @!P1 STG.E desc[UR4][R6.64], R23 ;  /* 0x0000001706009986 */ /* 0x0001e8000c101904 */
[----:B------:R-:W2:Y:S02]  /*0c10*/  LDG.E R22, desc[UR4][R8.64] ;  /* 0x0000000408167981 */ /* 0x000ea4000c1e1900 */
[----:B--2---:R-:W-:-:S13]  /*0c20*/  ISETP.NE.AND P1, PT, R22, 0x1, PT ;  /* 0x000000011600780c */ /* 0x004fda0003f25270 */
[----:B-1----:R-:W1:Y:S01]  /*0c30*/  @!P1 LDC.64 R4, c[0x0][0x388] ;  /* 0x0000e200ff049b82 */ /* 0x002e620000000a00 */
[----:B------:R-:W-:Y:S02]  /*0c40*/  @!P1 IMAD R11, R13, 0x5, R20 ;  /* 0x000000050d0b9824 */ /* 0x000fe400078e0214 */
[----:B------:R-:W-:Y:S02]  /*0c50*/  @!P1 IMAD.MOV.U32 R25, RZ, RZ, 0x1 ;  /* 0x00000001ff199424 */ /* 0x000fe400078e00ff */
[----:B------:R-:W-:-:S04]  /*0c60*/  @!P1 IMAD.IADD R11, R14, 0x1, R11 ;  /* 0x000000010e0b9824 */ /* 0x000fc800078e020b */
        /* <DEDUP_REMOVED lines=11> */
[----:B------:R2:W-:Y:S05]  /*0d20*/  @!P1 STG.E desc[UR4][R6.64], R23 ;  /* 0x0000001706009986 */ /* 0x0005ea000c101904 */
[----:B------:R-:W3:Y:S01]  /*0d30*/  LDG.E R8, desc[UR4][R8.64] ;  /* 0x0000000408087981 */ /* 0x000ee2000c1e1900 */
[----:B------:R-:W-:Y:S01]  /*0d40*/  IADD3 R19, PT, PT, R19, 0x8, RZ ;  /* 0x0000000813137810 */ /* 0x000fe20007ffe0ff */
[----:B------:R-:W-:Y:S01]  /*0d50*/  IMAD R17, R13, 0x8, R17 ;  /* 0x000000080d117824 */ /* 0x000fe200078e0211 */
[----:B---3--:R-:W-:-:S13]  /*0d60*/  ISETP.NE.AND P1, PT, R8, 0x1, PT ;  /* 0x000000010800780c */ /* 0x008fda0003f25270 */
[----:B-1----:R-:W0:Y:S01]  /*0d70*/  @!P1 LDC.64 R4, c[0x0][0x388] ;  /* 0x0000e200ff049b82 */ /* 0x002e220000000a00 */
[C---:B------:R-:W-:Y:S01]  /*0d80*/  @!P1 IMAD R11, R13.reuse, 0x7, R20 ;  /* 0x000000070d0b9824 */ /* 0x040fe200078e0214 */
[----:B------:R-:W-:Y:S01]  /*0d90*/  LEA R20, R13, R20, 0x3 ;  /* 0x000000140d147211 */ /* 0x000fe200078e18ff */
[----:B------:R-:W-:-:S03]  /*0da0*/  @!P1 IMAD.MOV.U32 R25, RZ, RZ, 0x1 ;  /* 0x00000001ff199424 */ /* 0x000fc600078e00ff */
[----:B------:R-:W-:-:S05]  /*0db0*/  @!P1 IADD3 R11, PT, PT, R16, R11, RZ ;  /* 0x0000000b100b9210 */ /* 0x000fca0007ffe0ff */
[----:B0-----:R-:W-:-:S05]  /*0dc0*/  @!P1 IMAD.WIDE R4, R11, 0x4, R4 ;  /* 0x000000040b049825 */ /* 0x001fca00078e0204 */
[----:B------:R2:W-:Y:S01]  /*0dd0*/  @!P1 STG.E desc[UR4][R4.64], R25 ;  /* 0x0000001904009986 */ /* 0x0005e2000c101904 */
[----:B------:R-:W-:-:S13]  /*0de0*/  ISETP.NE.AND P1, PT, R19, RZ, PT ;  /* 0x000000ff1300720c */ /* 0x000fda0003f25270 */
[----:B--2---:R-:W-:Y:S05]  /*0df0*/  @P1 BRA `(.L_x_46) ;  /* 0xfffffff800d41947 */ /* 0x004fea000383ffff */
.L_x_45:
[----:B0-----:R-:W-:Y:S05]  /*0e00*/  @!P0 EXIT ;  /* 0x000000000000894d */ /* 0x001fea0003800000 */
[----:B------:R-:W0:Y:S01]  /*0e10*/  LDC R2, c[0x0][0x390] ;  /* 0x0000e400ff027b82 */ /* 0x000e220000000800 */
[----:B------:R-:W-:Y:S02]  /*0e20*/  ISETP.GE.U32.AND P0, PT, R21, 0x4, PT ;  /* 0x000000041500780c */ /* 0x000fe40003f06070 */
[----:B0-----:R-:W-:-:S11]  /*0e30*/  LOP3.LUT R17, R2, 0x3, RZ, 0xc0, !PT ;  /* 0x0000000302117812 */ /* 0x001fd600078ec0ff */
[----:B------:R-:W-:Y:S05]  /*0e40*/  @!P0 BRA `(.L_x_47) ;  /* 0x0000000000e88947 */ /* 0x000fea0003800000 */
[----:B------:R-:W0:Y:S01]  /*0e50*/  LDC.64 R4, c[0x0][0x380] ;  /* 0x0000e000ff047b82 */ /* 0x000e220000000a00 */
[----:B------:R-:W-:-:S04]  /*0e60*/  IMAD R8, R13, R18, RZ ;  /* 0x000000120d087224 */ /* 0x000fc800078e02ff */
[----:B------:R-:W-:-:S04]  /*0e70*/  IMAD.IADD R3, R0, 0x1, R8 ;  /* 0x0000000100037824 */ /* 0x000fc800078e0208 */
[----:B0-----:R-:W-:-:S05]  /*0e80*/  IMAD.WIDE R4, R3, 0x4, R4 ;  /* 0x0000000403047825 */ /* 0x001fca00078e0204 */
[----:B------:R0:W2:Y:S02]  /*0e90*/  LDG.E R3, desc[UR4][R4.64] ;  /* 0x0000000404037981 */ /* 0x0000a4000c1e1900 */
[----:B0-----:R-:W-:Y:S01]  /*0ea0*/  IMAD.WIDE R4, R13, 0x4, R4 ;  /* 0x000000040d047825 */ /* 0x001fe200078e0204 */
[----:B--2---:R-:W-:Y:S02]  /*0eb0*/  ISETP.NE.AND P0, PT, R3, 0x1, PT ;  /* 0x000000010300780c */ /* 0x004fe40003f05270 */
[----:B------:R-:W-:-:S04]  /*0ec0*/  SHF.L.U32 R3, R18, 0x2, RZ ;  /* 0x0000000212037819 */ /* 0x000fc800000006ff */
[C---:B------:R-:W-:Y:S02]  /*0ed0*/  ISETP.EQ.AND P1, PT, R3.reuse, RZ, !P0 ;  /* 0x000000ff0300720c */ /* 0x040fe40004722270 */
[----:B------:R-:W-:-:S05]  /*0ee0*/  ISETP.EQ.AND P2, PT, R3, 0x8, !P0 ;  /* 0x000000080300780c */ /* 0x000fca0004742270 */
[----:B------:R-:W0:Y:S01]  /*0ef0*/  @!P0 LDC.64 R6, c[0x0][0x388] ;  /* 0x0000e200ff068b82 */ /* 0x000e220000000a00 */
[----:B------:R-:W-:-:S05]  /*0f00*/  @!P0 MOV R19, 0x1 ;  /* 0x0000000100138802 */ /* 0x000fca0000000f00 */
[----:B------:R-:W-:Y:S02]  /*0f10*/  @P1 IMAD.MOV.U32 R9, RZ, RZ, R12 ;  /* 0x000000ffff091224 */ /* 0x000fe400078e000c */
[----:B------:R-:W-:-:S05]  /*0f20*/  @P2 MOV R9, R15 ;  /* 0x0000000f00092202 */ /* 0x000fca0000000f00 */
[----:B------:R-:W-:-:S04]  /*0f30*/  @!P0 IMAD.IADD R11, R8, 0x1, R9 ;  /* 0x00000001080b8824 */ /* 0x000fc800078e0209 */
[----:B0-----:R-:W-:-:S05]  /*0f40*/  @!P0 IMAD.WIDE R10, R11, 0x4, R6 ;  /* 0x000000040b0a8825 */ /* 0x001fca00078e0206 */
[----:B------:R0:W-:Y:S04]  /*0f50*/  @!P0 STG.E desc[UR4][R10.64], R19 ;  /* 0x000000130a008986 */ /* 0x0001e8000c101904 */
[----:B------:R1:W2:Y:S01]  /*0f60*/  LDG.E R6, desc[UR4][R4.64] ;  /* 0x0000000404067981 */ /* 0x0002a2000c1e1900 */
[C---:B------:R-:W-:Y:S02]  /*0f70*/  IMAD.IADD R20, R13.reuse, 0x1, R8 ;  /* 0x000000010d147824 */ /* 0x040fe400078e0208 */
[----:B-1----:R-:W-:Y:S01]  /*0f80*/  IMAD.WIDE R4, R13, 0x4, R4 ;  /* 0x000000040d047825 */ /* 0x002fe200078e0204 */
[----:B--2---:R-:W-:-:S04]  /*0f90*/  ISETP.NE.AND P0, PT, R6, 0x1, PT ;  /* 0x000000010600780c */ /* 0x004fc80003f05270 */
[C---:B------:R-:W-:Y:S02]  /*0fa0*/  ISETP.EQ.AND P1, PT, R3.reuse, RZ, !P0 ;  /* 0x000000ff0300720c */ /* 0x040fe40004722270 */
[----:B------:R-:W-:-:S07]  /*0fb0*/  ISETP.EQ.AND P2, PT, R3, 0x8, !P0 ;  /* 0x000000080300780c */ /* 0x000fce0004742270 */
[----:B------:R-:W1:Y:S01]  /*0fc0*/  @!P0 LDC.64 R6, c[0x0][0x388] ;  /* 0x0000e200ff068b82 */ /* 0x000e620000000a00 */
[----:B0-----:R-:W-:-:S03]  /*0fd0*/  @!P0 IMAD.MOV.U32 R19, RZ, RZ, 0x1 ;  /* 0x00000001ff138424 */ /* 0x001fc600078e00ff */
[----:B------:R-:W-:Y:S02]  /*0fe0*/  @P1 IMAD.MOV.U32 R9, RZ, RZ, R14 ;  /* 0x000000ffff091224 */ /* 0x000fe400078e000e */
[----:B------:R-:W-:-:S04]  /*0ff0*/  @P2 MOV R9, R16 ;  /* 0x0000001000092202 */ /* 0x000fc80000000f00 */
[----:B------:R-:W-:-:S05]  /*1000*/  @!P0 IADD3 R9, PT, PT, R20, R9, RZ ;  /* 0x0000000914098210 */ /* 0x000fca0007ffe0ff */
[----:B-1----:R-:W-:-:S05]  /*1010*/  @!P0 IMAD.WIDE R8, R9, 0x4, R6 ;  /* 0x0000000409088825 */ /* 0x002fca00078e0206 */
[----:B------:R0:W-:Y:S04]  /*1020*/  @!P0 STG.E desc[UR4][R8.64], R19 ;  /* 0x0000001308008986 */ /* 0x0001e8000c101904 */
[----:B------:R1:W2:Y:S01]  /*1030*/  LDG.E R6, desc[UR4][R4.64] ;  /* 0x0000000404067981 */ /* 0x0002a2000c1e1900 */
[C---:B------:R-:W-:Y:S01]  /*1040*/  IADD3 R20, PT, PT, R13.reuse, R20, RZ ;  /* 0x000000140d147210 */ /* 0x040fe20007ffe0ff */
[----:B-1----:R-:W-:Y:S01]  /*1050*/  IMAD.WIDE R4, R13, 0x4, R4 ;  /* 0x000000040d047825 */ /* 0x002fe200078e0204 */
[----:B--2---:R-:W-:-:S04]  /*1060*/  ISETP.NE.AND P0, PT, R6, 0x1, PT ;  /* 0x000000010600780c */ /* 0x004fc80003f05270 */
[C---:B------:R-:W-:Y:S02]  /*1070*/  ISETP.EQ.AND P1, PT, R3.reuse, -0x8, !P0 ;  /* 0xfffffff80300780c */ /* 0x040fe40004722270 */
[----:B------:R-:W-:-:S07]  /*1080*/  ISETP.EQ.AND P2, PT, R3, RZ, !P0 ;  /* 0x000000ff0300720c */ /* 0x000fce0004742270 */
[----:B------:R-:W1:Y:S01]  /*1090*/  @!P0 LDC.64 R6, c[0x0][0x388] ;  /* 0x0000e200ff068b82 */ /* 0x000e620000000a00 */
[----:B0-----:R-:W-:-:S03]  /*10a0*/  @!P0 MOV R9, 0x1 ;  /* 0x0000000100098802 */ /* 0x001fc60000000f00 */
[----:B------:R-:W-:Y:S02]  /*10b0*/  @P1 MOV R10, R12 ;  /* 0x0000000c000a1202 */ /* 0x000fe40000000f00 */
[----:B------:R-:W-:-:S04]  /*10c0*/  @P2 IMAD.MOV.U32 R10, RZ, RZ, R15 ;  /* 0x000000ffff0a2224 */ /* 0x000fc800078e000f */
[----:B------:R-:W-:-:S04]  /*10d0*/  @!P0 IMAD.IADD R11, R20, 0x1, R10 ;  /* 0x00000001140b8824 */ /* 0x000fc800078e020a */
[----:B-1----:R-:W-:-:S05]  /*10e0*/  @!P0 IMAD.WIDE R6, R11, 0x4, R6 ;  /* 0x000000040b068825 */ /* 0x002fca00078e0206 */
[----:B------:R0:W-:Y:S04]  /*10f0*/  @!P0 STG.E desc[UR4][R6.64], R9 ;  /* 0x0000000906008986 */ /* 0x0001e8000c101904 */
[----:B------:R-:W2:Y:S01]  /*1100*/  LDG.E R4, desc[UR4][R4.64] ;  /* 0x0000000404047981 */ /* 0x000ea2000c1e1900 */
[----:B------:R-:W-:Y:S01]  /*1110*/  BSSY.RECONVERGENT B0, `(.L_x_48) ;  /* 0x000000c000007945 */ /* 0x000fe20003800200 */
[----:B--2---:R-:W-:-:S13]  /*1120*/  ISETP.NE.AND P0, PT, R4, 0x1, PT ;  /* 0x000000010400780c */ /* 0x004fda0003f05270 */
[----:B0-----:R-:W-:Y:S05]  /*1130*/  @P0 BRA `(.L_x_49) ;  /* 0x0000000000240947 */ /* 0x001fea0003800000 */
[----:B------:R-:W0:Y:S01]  /*1140*/  LDC.64 R4, c[0x0][0x388] ;  /* 0x0000e200ff047b82 */ /* 0x000e220000000a00 */
[C---:B------:R-:W-:Y:S01]  /*1150*/  ISETP.EQ.AND P0, PT, R3.reuse, -0x8, PT ;  /* 0xfffffff80300780c */ /* 0x040fe20003f02270 */
[----:B------:R-:W-:Y:S01]  /*1160*/  IMAD.MOV.U32 R7, RZ, RZ, 0x1 ;  /* 0x00000001ff077424 */ /* 0x000fe200078e00ff */
[----:B------:R-:W-:-:S11]  /*1170*/  ISETP.EQ.AND P1, PT, R3, RZ, PT ;  /* 0x000000ff0300720c */ /* 0x000fd60003f22270 */
[----:B------:R-:W-:Y:S02]  /*1180*/  @P0 IMAD.MOV.U32 R6, RZ, RZ, R14 ;  /* 0x000000ffff060224 */ /* 0x000fe400078e000e */
[----:B------:R-:W-:-:S04]  /*1190*/  @P1 MOV R6, R16 ;  /* 0x0000001000061202 */ /* 0x000fc80000000f00 */
[----:B------:R-:W-:-:S05]  /*11a0*/  IADD3 R3, PT, PT, R6, R20, R13 ;  /* 0x0000001406037210 */ /* 0x000fca0007ffe00d */
[----:B0-----:R-:W-:-:S05]  /*11b0*/  IMAD.WIDE R4, R3, 0x4, R4 ;  /* 0x0000000403047825 */ /* 0x001fca00078e0204 */
[----:B------:R0:W-:Y:S02]  /*11c0*/  STG.E desc[UR4][R4.64], R7 ;  /* 0x0000000704007986 */ /* 0x0001e4000c101904 */
.L_x_49:
[----:B------:R-:W-:Y:S05]  /*11d0*/  BSYNC.RECONVERGENT B0 ;  /* 0x0000000000007941 */ /* 0x000fea0003800200 */
.L_x_48:
[----:B------:R-:W-:-:S07]  /*11e0*/  IADD3 R18, PT, PT, R18, 0x4, RZ ;  /* 0x0000000412127810 */ /* 0x000fce0007ffe0ff */
.L_x_47:
[----:B------:R-:W-:-:S13]  /*11f0*/  ISETP.NE.AND P0, PT, R17, RZ, PT ;  /* 0x000000ff1100720c */ /* 0x000fda0003f05270 */
[----:B------:R-:W-:Y:S05]  /*1200*/  @!P0 EXIT ;  /* 0x000000000000894d */ /* 0x000fea0003800000 */
[----:B------:R-:W-:-:S13]  /*1210*/  ISETP.NE.AND P0, PT, R17, 0x1, PT ;  /* 0x000000011100780c */ /* 0x000fda0003f05270 */
[----:B------:R-:W-:Y:S05]  /*1220*/  @!P0 BRA `(.L_x_50) ;  /* 0x00000000007c8947 */ /* 0x000fea0003800000 */
[----:B0-----:R-:W0:Y:S01]  /*1230*/  LDC.64 R4, c[0x0][0x380] ;  /* 0x0000e000ff047b82 */ /* 0x001e220000000a00 */
[----:B------:R-:W-:-:S04]  /*1240*/  IMAD R3, R13, R18, RZ ;  /* 0x000000120d037224 */ /* 0x000fc800078e02ff */
[----:B------:R-:W-:-:S04]  /*1250*/  IMAD.IADD R7, R0, 0x1, R3 ;  /* 0x0000000100077824 */ /* 0x000fc800078e0203 */
[----:B0-----:R-:W-:-:S05]  /*1260*/  IMAD.WIDE R4, R7, 0x4, R4 ;  /* 0x0000000407047825 */ /* 0x001fca00078e0204 */
[----:B------:R0:W2:Y:S01]  /*1270*/  LDG.E R6, desc[UR4][R4.64] ;  /* 0x0000000404067981 */ /* 0x0000a2000c1e1900 */
[----:B------:R-:W-:Y:S01]  /*1280*/  SHF.L.U32 R10, R18, 0x2, RZ ;  /* 0x00000002120a7819 */ /* 0x000fe200000006ff */
[----:B0-----:R-:W-:Y:S01]  /*1290*/  IMAD.WIDE R4, R13, 0x4, R4 ;  /* 0x000000040d047825 */ /* 0x001fe200078e0204 */
[----:B--2---:R-:W-:-:S04]  /*12a0*/  ISETP.NE.AND P0, PT, R6, 0x1, PT ;  /* 0x000000010600780c */ /* 0x004fc80003f05270 */
[C---:B------:R-:W-:Y:S02]  /*12b0*/  ISETP.EQ.AND P1, PT, R10.reuse, RZ, !P0 ;  /* 0x000000ff0a00720c */ /* 0x040fe40004722270 */
[----:B------:R-:W-:-:S07]  /*12c0*/  ISETP.EQ.AND P2, PT, R10, 0x8, !P0 ;  /* 0x000000080a00780c */ /* 0x000fce0004742270 */
[----:B------:R-:W0:Y:S01]  /*12d0*/  @!P0 LDC.64 R6, c[0x0][0x388] ;  /* 0x0000e200ff068b82 */ /* 0x000e220000000a00 */
[----:B------:R-:W-:-:S03]  /*12e0*/  @!P0 MOV R11, 0x1 ;  /* 0x00000001000b8802 */ /* 0x000fc60000000f00 */
[----:B------:R-:W-:Y:S02]  /*12f0*/  @P1 IMAD.MOV.U32 R8, RZ, RZ, R12 ;  /* 0x000000ffff081224 */ /* 0x000fe400078e000c */
[----:B------:R-:W-:-:S05]  /*1300*/  @P2 MOV R8, R15 ;  /* 0x0000000f00082202 */ /* 0x000fca0000000f00 */
[----:B------:R-:W-:-:S04]  /*1310*/  @!P0 IMAD.IADD R9, R3, 0x1, R8 ;  /* 0x0000000103098824 */ /* 0x000fc800078e0208 */
[----:B0-----:R-:W-:-:S05]  /*1320*/  @!P0 IMAD.WIDE R6, R9, 0x4, R6 ;  /* 0x0000000409068825 */ /* 0x001fca00078e0206 */
[----:B------:R0:W-:Y:S04]  /*1330*/  @!P0 STG.E desc[UR4][R6.64], R11 ;  /* 0x0000000b06008986 */ /* 0x0001e8000c101904 */
[----:B------:R-:W2:Y:S01]  /*1340*/  LDG.E R4, desc[UR4][R4.64] ;  /* 0x0000000404047981 */ /* 0x000ea2000c1e1900 */
[----:B------:R-:W-:Y:S01]  /*1350*/  BSSY.RECONVERGENT B0, `(.L_x_51) ;  /* 0x000000b000007945 */ /* 0x000fe20003800200 */
[----:B--2---:R-:W-:-:S13]  /*1360*/  ISETP.NE.AND P0, PT, R4, 0x1, PT ;  /* 0x000000010400780c */ /* 0x004fda0003f05270 */
[----:B0-----:R-:W-:Y:S05]  /*1370*/  @P0 BRA `(.L_x_52) ;  /* 0x0000000000200947 */ /* 0x001fea0003800000 */
[----:B------:R-:W0:Y:S01]  /*1380*/  LDC.64 R4, c[0x0][0x388] ;  /* 0x0000e200ff047b82 */ /* 0x000e220000000a00 */
[C---:B------:R-:W-:Y:S01]  /*1390*/  ISETP.EQ.AND P1, PT, R10.reuse, 0x8, PT ;  /* 0x000000080a00780c */ /* 0x040fe20003f22270 */
[----:B------:R-:W-:Y:S01]  /*13a0*/  HFMA2 R7, -RZ, RZ, 0, 5.9604644775390625e-08 ;  /* 0x00000001ff077431 */ /* 0x000fe200000001ff */
[----:B------:R-:W-:-:S11]  /*13b0*/  ISETP.EQ.AND P0, PT, R10, RZ, PT ;  /* 0x000000ff0a00720c */ /* 0x000fd60003f02270 */
[----:B------:R-:W-:-:S05]  /*13c0*/  @P1 IMAD.MOV.U32 R14, RZ, RZ, R16 ;  /* 0x000000ffff0e1224 */ /* 0x000fca00078e0010 */
[----:B------:R-:W-:-:S05]  /*13d0*/  IADD3 R3, PT, PT, R14, R3, R13 ;  /* 0x000000030e037210 */ /* 0x000fca0007ffe00d */
[----:B0-----:R-:W-:-:S05]  /*13e0*/  IMAD.WIDE R4, R3, 0x4, R4 ;  /* 0x0000000403047825 */ /* 0x001fca00078e0204 */
[----:B------:R0:W-:Y:S02]  /*13f0*/  STG.E desc[UR4][R4.64], R7 ;  /* 0x0000000704007986 */ /* 0x0001e4000c101904 */
.L_x_52:
[----:B------:R-:W-:Y:S05]  /*1400*/  BSYNC.RECONVERGENT B0 ;  /* 0x0000000000007941 */ /* 0x000fea0003800200 */
.L_x_51:
[----:B------:R-:W-:-:S07]  /*1410*/  VIADD R18, R18, 0x2 ;  /* 0x0000000212127836 */ /* 0x000fce0000000000 */
.L_x_50:
[----:B------:R-:W-:-:S04]  /*1420*/  LOP3.LUT R2, R2, 0x1, RZ, 0xc0, !PT ;  /* 0x0000000102027812 */ /* 0x000fc800078ec0ff */
[----:B------:R-:W-:-:S13]  /*1430*/  ISETP.NE.U32.AND P0, PT, R2, 0x1, PT ;  /* 0x000000010200780c */ /* 0x000fda0003f05070 */
[----:B------:R-:W-:Y:S05]  /*1440*/  @P0 EXIT ;  /* 0x000000000000094d */ /* 0x000fea0003800000 */
[----:B------:R-:W1:Y:S01]  /*1450*/  LDC.64 R2, c[0x0][0x380] ;  /* 0x0000e000ff027b82 */ /* 0x000e620000000a00 */
[----:B------:R-:W-:-:S05]  /*1460*/  IMAD R13, R13, R18, RZ ;  /* 0x000000120d0d7224 */ /* 0x000fca00078e02ff */
[----:B0-----:R-:W-:-:S05]  /*1470*/  IADD3 R5, PT, PT, R0, R13, RZ ;  /* 0x0000000d00057210 */ /* 0x001fca0007ffe0ff */
[----:B-1----:R-:W-:-:S06]  /*1480*/  IMAD.WIDE R2, R5, 0x4, R2 ;  /* 0x0000000405027825 */ /* 0x002fcc00078e0202 */
[----:B------:R-:W2:Y:S02]  /*1490*/  LDG.E R2, desc[UR4][R2.64] ;  /* 0x0000000402027981 */ /* 0x000ea4000c1e1900 */
[----:B--2---:R-:W-:-:S13]  /*14a0*/  ISETP.NE.AND P0, PT, R2, 0x1, PT ;  /* 0x000000010200780c */ /* 0x004fda0003f05270 */
[----:B------:R-:W-:Y:S05]  /*14b0*/  @P0 EXIT ;  /* 0x000000000000094d */ /* 0x000fea0003800000 */
[----:B------:R-:W-:Y:S01]  /*14c0*/  IMAD.SHL.U32 R18, R18, 0x4, RZ ;  /* 0x0000000412127824 */ /* 0x000fe200078e00ff */
[----:B------:R-:W0:Y:S01]  /*14d0*/  LDC.64 R2, c[0x0][0x388] ;  /* 0x0000e200ff027b82 */ /* 0x000e220000000a00 */
[----:B------:R-:W-:-:S03]  /*14e0*/  HFMA2 R7, -RZ, RZ, 0, 5.9604644775390625e-08 ;  /* 0x00000001ff077431 */ /* 0x000fc600000001ff */
[C---:B------:R-:W-:Y:S02]  /*14f0*/  ISETP.EQ.AND P1, PT, R18.reuse, 0x8, PT ;  /* 0x000000081200780c */ /* 0x040fe40003f22270 */
[----:B------:R-:W-:-:S11]  /*1500*/  ISETP.EQ.AND P0, PT, R18, RZ, PT ;  /* 0x000000ff1200720c */ /* 0x000fd60003f02270 */
[----:B------:R-:W-:-:S05]  /*1510*/  @P1 MOV R12, R15 ;  /* 0x0000000f000c1202 */ /* 0x000fca0000000f00 */
[----:B------:R-:W-:-:S04]  /*1520*/  IMAD.IADD R5, R13, 0x1, R12 ;  /* 0x000000010d057824 */ /* 0x000fc800078e020c */
[----:B0-----:R-:W-:-:S05]  /*1530*/  IMAD.WIDE R2, R5, 0x4, R2 ;  /* 0x0000000405027825 */ /* 0x001fca00078e0202 */
[----:B------:R-:W-:Y:S01]  /*1540*/  STG.E desc[UR4][R2.64], R7 ;  /* 0x0000000702007986 */ /* 0x000fe2000c101904 */
[----:B------:R-:W-:Y:S05]  /*1550*/  EXIT ;  /* 0x000000000000794d */ /* 0x000fea0003800000 */
.L_x_53:
        /* <DEDUP_REMOVED lines=10> */
.L_x_72:


//--------------------- .text._Z13kernelSoA_colPiS_iii --------------------------
	.section	.text._Z13kernelSoA_colPiS_iii,"ax",@progbits
	.align	128
        .global         _Z13kernelSoA_colPiS_iii
        .type           _Z13kernelSoA_colPiS_iii,@function
        .size           _Z13kernelSoA_colPiS_iii,(.L_x_73 - _Z13kernelSoA_colPiS_iii)
        .other          _Z13kernelSoA_colPiS_iii,@"STO_CUDA_ENTRY STV_DEFAULT"
_Z13kernelSoA_colPiS_iii:
.text._Z13kernelSoA_colPiS_iii:
[----:B------:R-:W-:Y:S01]  /*0000*/  LDC R1, c[0x0][0x37c] ;  /* 0x0000df00ff017b82 */ /* 0x000fe20000000800 */
[----:B------:R-:W0:Y:S07]  /*0010*/  S2R R5, SR_TID.X ;  /* 0x0000000000057919 */ /* 0x000e2e0000002100 */
[----:B------:R-:W1:Y:S01]  /*0020*/  LDC R9, c[0x0][0x394] ;  /* 0x0000e500ff097b82 */ /* 0x000e620000000800 */
[----:B------:R-:W0:Y:S01]  /*0030*/  LDCU UR4, c[0x0][0x360] ;  /* 0x00006c00ff0477ac */ /* 0x000e220008000800 */
[----:B------:R-:W0:Y:S01]  /*0040*/  S2R R0, SR_CTAID.X ;  /* 0x0000000000007919 */ /* 0x000e220000002500 */
[----:B------:R-:W1:Y:S02]  /*0050*/  LDCU UR5, c[0x0][0x398] ;  /* 0x00007300ff0577ac */ /* 0x000e640008000800 */
[----:B-1----:R-:W-:-:S02]  /*0060*/  IMAD R9, R9, UR5, RZ ;  /* 0x0000000509097c24 */ /* 0x002fc4000f8e02ff */
[----:B0-----:R-:W-:-:S05]  /*0070*/  IMAD R5, R0, UR4, R5 ;  /* 0x0000000400057c24 */ /* 0x001fca000f8e0205 */
[----:B------:R-:W-:-:S13]  /*0080*/  ISETP.GE.AND P0, PT, R5, R9, PT ;  /* 0x000000090500720c */ /* 0x000fda0003f06270 */
[----:B------:R-:W-:Y:S05]  /*0090*/  @P0 EXIT ;  /* 0x000000000000094d */ /* 0x000fea0003800000 */
[----:B------:R-:W0:Y:S01]  /*00a0*/  LDC.64 R2, c[0x0][0x380] ;  /* 0x0000e000ff027b82 */ /* 0x000e220000000a00 */
[----:B------:R-:W1:Y:S01]  /*00b0*/  LDCU.64 UR4, c[0x0][0x358] ;  /* 0x00006b00ff0477ac */ /* 0x000e620008000a00 */
[----:B0-----:R-:W-:-:S05]  /*00c0*/  IMAD.WIDE R2, R5, 0x4, R2 ;  /* 0x0000000405027825 */ /* 0x001fca00078e0202 */
[----:B-1----:R-:W2:Y:S01]  /*00d0*/  LDG.E R0, desc[UR4][R2.64] ;  /* 0x0000000402007981 */ /* 0x002ea2000c1e1900 */
[----:B------:R-:W-:-:S05]  /*00e0*/  IMAD.WIDE R4, R9, 0x4, R2 ;  /* 0x0000000409047825 */ /* 0x000fca00078e0202 */
[----:B------:R-:W3:Y:S01]  /*00f0*/  LDG.E R10, desc[UR4][R4.64] ;  /* 0x00000004040a7981 */ /* 0x000ee2000c1e1900 */
[----:B------:R-:W-:-:S05]  /*0100*/  IMAD.WIDE R6, R9, 0x4, R4 ;  /* 0x0000000409067825 */ /* 0x000fca00078e0204 */
[----:B------:R-:W4:Y:S01]  /*0110*/  LDG.E R11, desc[UR4][R6.64] ;  /* 0x00000004060b7981 */ /* 0x000f22000c1e1900 */
[----:B------:R-:W-:-:S05]  /*0120*/  IMAD.WIDE R8, R9, 0x4, R6 ;  /* 0x0000000409087825 */ /* 0x000fca00078e0206 */
[----:B------:R-:W5:Y:S01]  /*0130*/  LDG.E R12, desc[UR4][R8.64] ;  /* 0x00000004080c7981 */ /* 0x000f62000c1e1900 */
[----:B----4-:R-:W-:-:S04]  /*0140*/  ISETP.NE.AND P0, PT, R11, RZ, PT ;  /* 0x000000ff0b00720c */ /* 0x010fc80003f05270 */
[----:B--2---:R-:W-:-:S04]  /*0150*/  ISETP.EQ.OR P0, PT, R0, RZ, !P0 ;  /* 0x000000ff0000720c */ /* 0x004fc80004702670 */
[----:B---3--:R-:W-:-:S04]  /*0160*/  ISETP.NE.OR P0, PT, R10, RZ, P0 ;  /* 0x000000ff0a00720c */ /* 0x008fc80000705670 */
[----:B-----5:R-:W-:-:S13]  /*0170*/  ISETP.NE.OR P0, PT, R12, RZ, P0 ;  /* 0x000000ff0c00720c */ /* 0x020fda0000705670 */
[----:B------:R-:W-:Y:S01]  /*0180*/  @!P0 IMAD.MOV.U32 R13, RZ, RZ, 0x1 ;  /* 0x00000001ff0d8424 */ /* 0x000fe200078e00ff */
[----:B------:R0:W-:Y:S04]  /*0190*/  @!P0 STG.E desc[UR4][R2.64], RZ ;  /* 0x000000ff02008986 */ /* 0x0001e8000c101904 */
[----:B------:R0:W-:Y:S04]  /*01a0*/  @!P0 STG.E desc[UR4][R4.64], R13 ;  /* 0x0000000d04008986 */ /* 0x0001e8000c101904 */
[----:B------:R0:W-:Y:S04]  /*01b0*/  @!P0 STG.E desc[UR4][R6.64], RZ ;  /* 0x000000ff06008986 */ /* 0x0001e8000c101904 */
[----:B------:R0:W-:Y:S01]  /*01c0*/  @!P0 STG.E desc[UR4][R8.64], R13 ;  /* 0x0000000d08008986 */ /* 0x0001e2000c101904 */
[----:B------:R-:W-:Y:S05]  /*01d0*/  @!P0 EXIT ;  /* 0x000000000000894d */ /* 0x000fea0003800000 */
[----:B------:R-:W-:Y:S02]  /*01e0*/  ISETP.NE.AND P1, PT, R12, RZ, PT ;  /* 0x000000ff0c00720c */ /* 0x000fe40003f25270 */
[----:B------:R-:W-:Y:S02]  /*01f0*/  LOP3.LUT P0, RZ, R0, R11, RZ, 0xfc, !PT ;  /* 0x0000000b00ff7212 */ /* 0x000fe4000780fcff */
[----:B------:R-:W-:-:S04]  /*0200*/  ISETP.EQ.OR P1, PT, R10, RZ, !P1 ;  /* 0x000000ff0a00720c */ /* 0x000fc80004f22670 */
[----:B------:R-:W-:-:S13]  /*0210*/  PLOP3.LUT P0, PT, P1, P0, PT, 0xf8, 0x8f ;  /* 0x00000000008f781c */ /* 0x000fda0000f01f70 */
[----:B------:R-:W-:Y:S05]  /*0220*/  @P0 EXIT ;  /* 0x000000000000094d */ /* 0x000fea0003800000 */
[----:B------:R-:W-:-:S05]  /*0230*/  IMAD.MOV.U32 R11, RZ, RZ, 0x1 ;  /* 0x00000001ff0b7424 */ /* 0x000fca00078e00ff */
[----:B------:R-:W-:Y:S04]  /*0240*/  STG.E desc[UR4][R2.64], R11 ;  /* 0x0000000b02007986 */ /* 0x000fe8000c101904 */
[----:B------:R-:W-:Y:S04]  /*0250*/  STG.E desc[UR4][R4.64], RZ ;  /* 0x000000ff04007986 */ /* 0x000fe8000c101904 */
[----:B------:R-:W-:Y:S04]  /*0260*/  STG.E desc[UR4][R6.64], R11 ;  /* 0x0000000b06007986 */ /* 0x000fe8000c101904 */
[----:B------:R-:W-:Y:S01]  /*0270*/  STG.E desc[UR4][R8.64], RZ ;  /* 0x000000ff08007986 */ /* 0x000fe2000c101904 */
[----:B------:R-:W-:Y:S05]  /*0280*/  EXIT ;  /* 0x000000000000794d */ /* 0x000fea0003800000 */
.L_x_54:
        /* <DEDUP_REMOVED lines=15> */
.L_x_73:


//--------------------- .text._Z16kernelAoS_streamPiS_ii --------------------------
	.section	.text._Z16kernelAoS_streamPiS_ii,"ax",@progbits
	.align	128
        .global         _Z16kernelAoS_streamPiS_ii
        .type           _Z16kernelAoS_streamPiS_ii,@function
        .size           _Z16kernelAoS_streamPiS_ii,(.L_x_74 - _Z16kernelAoS_streamPiS_ii)
        .other          _Z16kernelAoS_streamPiS_ii,@"STO_CUDA_ENTRY STV_DEFAULT"
_Z16kernelAoS_streamPiS_ii:
.text._Z16kernelAoS_streamPiS_ii:
        /* <DEDUP_REMOVED lines=9> */
[-C--:B------:R-:W-:Y:S01]  /*0090*/  IABS R5, R3.reuse ;  /* 0x0000000300057213 */ /* 0x080fe20000000000 */
[----:B------:R-:W-:Y:S01]  /*00a0*/  BSSY.RECONVERGENT B0, `(.L_x_55) ;  /* 0x000002a000007945 */ /* 0x000fe20003800200 */
[----:B------:R-:W-:Y:S02]  /*00b0*/  LOP3.LUT R10, RZ, R3, RZ, 0x33, !PT ;  /* 0x00000003ff0a7212 */ /* 0x000fe400078e33ff */
        /* <DEDUP_REMOVED lines=14> */
[----:B------:R-:W-:-:S04]  /*01a0*/  @!P1 IADD3 R7, PT, PT, R7, 0x1, RZ ;  /* 0x0000000107079810 */ /* 0x000fc80007ffe0ff */
[----:B------:R-:W-:Y:S02]  /*01b0*/  ISETP.GE.U32.AND P0, PT, R0, R5, PT ;  /* 0x000000050000720c */ /* 0x000fe40003f06070 */
[----:B------:R-:W-:-:S04]  /*01c0*/  LOP3.LUT R0, R4, R3, RZ, 0x3c, !PT ;  /* 0x0000000304007212 */ /* 0x000fc800078e3cff */
[----:B------:R-:W-:-:S07]  /*01d0*/  ISETP.GE.AND P2, PT, R0, RZ, PT ;  /* 0x000000ff0000720c */ /* 0x000fce0003f46270 */
[----:B------:R-:W-:Y:S01]  /*01e0*/  @P0 VIADD R7, R7, 0x1 ;  /* 0x0000000107070836 */ /* 0x000fe20000000000 */
[----:B------:R-:W-:-:S05]  /*01f0*/  ISETP.NE.AND P0, PT, R3, RZ, PT ;  /* 0x000000ff0300720c */ /* 0x000fca0003f05270 */
[----:B------:R-:W-:-:S05]  /*0200*/  @!P2 IMAD.MOV R7, RZ, RZ, -R7 ;  /* 0x000000ffff07a224 */ /* 0x000fca00078e0a07 */
[----:B------:R-:W-:-:S04]  /*0210*/  SEL R6, R10, R7, !P0 ;  /* 0x000000070a067207 */ /* 0x000fc80004000000 */
[----:B------:R-:W-:-:S05]  /*0220*/  IADD3 R0, PT, PT, -R6, RZ, RZ ;  /* 0x000000ff06007210 */ /* 0x000fca0007ffe1ff */
[----:B------:R-:W-:-:S04]  /*0230*/  IMAD R0, R3, R0, R4 ;  /* 0x0000000003007224 */ /* 0x000fc800078e0204 */
[C---:B------:R-:W-:Y:S01]  /*0240*/  VIADD R12, R0.reuse, 0x1 ;  /* 0x00000001000c7836 */ /* 0x040fe20000000000 */
[----:B------:R-:W-:-:S13]  /*0250*/  ISETP.GE.AND P1, PT, R0, -0x1, PT ;  /* 0xffffffff0000780c */ /* 0x000fda0003f26270 */
        /* <DEDUP_REMOVED lines=13> */
.L_x_56:
[----:B------:R-:W-:-:S07]  /*0330*/  IADD3 R7, PT, PT, R12, R3, RZ ;  /* 0x000000030c077210 */ /* 0x000fce0007ffe0ff */
.L_x_57:
[----:B------:R-:W-:Y:S05]  /*0340*/  BSYNC.RECONVERGENT B0 ;  /* 0x0000000000007941 */ /* 0x000fea0003800200 */
.L_x_55:
[C---:B------:R-:W-:Y:S01]  /*0350*/  ISETP.GE.AND P1, PT, R6.reuse, -0x1, PT ;  /* 0xffffffff0600780c */ /* 0x040fe20003f26270 */
[----:B------:R-:W-:Y:S01]  /*0360*/  BSSY.RECONVERGENT B0, `(.L_x_58) ;  /* 0x000001a000007945 */ /* 0x000fe20003800200 */
[----:B------:R-:W-:-:S11]  /*0370*/  VIADD R17, R6, 0x1 ;  /* 0x0000000106117836 */ /* 0x000fd60000000000 */
[----:B------:R-:W-:Y:S05]  /*0380*/  @!P1 BRA `(.L_x_59) ;  /* 0x0000000000589947 */ /* 0x000fea0003800000 */
[----:B------:R-:W-:Y:S02]  /*0390*/  IABS R11, R2 ;  /* 0x00000002000b7213 */ /* 0x000fe40000000000 */
[----:B------:R-:W-:Y:S02]  /*03a0*/  ISETP.GE.AND P3, PT, R17, RZ, PT ;  /* 0x000000ff1100720c */ /* 0x000fe40003f66270 */
[----:B------:R-:W0:Y:S08]  /*03b0*/  I2F.RP R8, R11 ;  /* 0x0000000b00087306 */ /* 0x000e300000209400 */
[----:B0-----:R-:W0:Y:S02]  /*03c0*/  MUFU.RCP R8, R8 ;  /* 0x0000000800087308 */ /* 0x001e240000001000 */
[----:B0-----:R-:W-:-:S06]  /*03d0*/  VIADD R12, R8, 0xffffffe ;  /* 0x0ffffffe080c7836 */ /* 0x001fcc0000000000 */
[----:B------:R0:W1:Y:S02]  /*03e0*/  F2I.FTZ.U32.TRUNC.NTZ R13, R12 ;  /* 0x0000000c000d7305 */ /* 0x000064000021f000 */
[----:B0-----:R-:W-:Y:S01]  /*03f0*/  IMAD.MOV.U32 R12, RZ, RZ, RZ ;  /* 0x000000ffff0c7224 */ /* 0x001fe200078e00ff */
[----:B-1----:R-:W-:-:S05]  /*0400*/  IADD3 R14, PT, PT, RZ, -R13, RZ ;  /* 0x8000000dff0e7210 */ /* 0x002fca0007ffe0ff */
[----:B------:R-:W-:Y:S01]  /*0410*/  IMAD R15, R14, R11, RZ ;  /* 0x0000000b0e0f7224 */ /* 0x000fe200078e02ff */
[----:B------:R-:W-:-:S03]  /*0420*/  IABS R14, R17 ;  /* 0x00000011000e7213 */ /* 0x000fc60000000000 */
[----:B------:R-:W-:-:S06]  /*0430*/  IMAD.HI.U32 R13, R13, R15, R12 ;  /* 0x0000000f0d0d7227 */ /* 0x000fcc00078e000c */
[----:B------:R-:W-:-:S04]  /*0440*/  IMAD.HI.U32 R13, R13, R14, RZ ;  /* 0x0000000e0d0d7227 */ /* 0x000fc800078e00ff */
[----:B------:R-:W-:-:S04]  /*0450*/  IMAD.MOV R13, RZ, RZ, -R13 ;  /* 0x000000ffff0d7224 */ /* 0x000fc800078e0a0d */
[----:B------:R-:W-:-:S05]  /*0460*/  IMAD R8, R11, R13, R14 ;  /* 0x0000000d0b087224 */ /* 0x000fca00078e020e */
[----:B------:R-:W-:-:S13]  /*0470*/  ISETP.GT.U32.AND P1, PT, R11, R8, PT ;  /* 0x000000080b00720c */ /* 0x000fda0003f24070 */
[----:B------:R-:W-:Y:S02]  /*0480*/  @!P1 IADD3 R8, PT, PT, R8, -R11, RZ ;  /* 0x8000000b08089210 */ /* 0x000fe40007ffe0ff */
[----:B------:R-:W-:Y:S02]  /*0490*/  ISETP.NE.AND P1, PT, R2, RZ, PT ;  /* 0x000000ff0200720c */ /* 0x000fe40003f25270 */
[----:B------:R-:W-:-:S13]  /*04a0*/  ISETP.GT.U32.AND P2, PT, R11, R8, PT ;  /* 0x000000080b00720c */ /* 0x000fda0003f44070 */
[----:B------:R-:W-:-:S04]  /*04b0*/  @!P2 IMAD.IADD R8, R8, 0x1, -R11 ;  /* 0x000000010808a824 */ /* 0x000fc800078e0a0b */
[----:B------:R-:W-:Y:S01]  /*04c0*/  @!P3 IMAD.MOV R8, RZ, RZ, -R8 ;  /* 0x000000ffff08b224 */ /* 0x000fe200078e0a08 */
[----:B------:R-:W-:Y:S01]  /*04d0*/  @!P1 LOP3.LUT R8, RZ, R2, RZ, 0x33, !PT ;  /* 0x00000002ff089212 */ /* 0x000fe200078e33ff */
[----:B------:R-:W-:Y:S06]  /*04e0*/  BRA `(.L_x_60) ;  /* 0x0000000000047947 */ /* 0x000fec0003800000 */
.L_x_59:
[----:B------:R-:W-:-:S07]  /*04f0*/  IADD3 R8, PT, PT, R17, R2, RZ ;  /* 0x0000000211087210 */ /* 0x000fce0007ffe0ff */
.L_x_60:
[----:B------:R-:W-:Y:S05]  /*0500*/  BSYNC.RECONVERGENT B0 ;  /* 0x0000000000007941 */ /* 0x000fea0003800200 */
.L_x_58:
[C---:B------:R-:W-:Y:S01]  /*0510*/  ISETP.GE.AND P1, PT, R0.reuse, 0x1, PT ;  /* 0x000000010000780c */ /* 0x040fe20003f26270 */
[----:B------:R-:W-:Y:S01]  /*0520*/  BSSY.RECONVERGENT B0, `(.L_x_61) ;  /* 0x0000010000007945 */ /* 0x000fe20003800200 */
[----:B------:R-:W-:-:S11]  /*0530*/  VIADD R14, R0, 0xffffffff ;  /* 0xffffffff000e7836 */ /* 0x000fd60000000000 */
        /* <DEDUP_REMOVED lines=13> */
.L_x_62:
[----:B------:R-:W-:-:S07]  /*0610*/  IADD3 R9, PT, PT, R14, R3, RZ ;  /* 0x000000030e097210 */ /* 0x000fce0007ffe0ff */
.L_x_63:
[----:B------:R-:W-:Y:S05]  /*0620*/  BSYNC.RECONVERGENT B0 ;  /* 0x0000000000007941 */ /* 0x000fea0003800200 */
.L_x_61:
[C---:B------:R-:W-:Y:S01]  /*0630*/  ISETP.GE.AND P0, PT, R6.reuse, 0x1, PT ;  /* 0x000000010600780c */ /* 0x040fe20003f06270 */
[----:B------:R-:W0:Y:S01]  /*0640*/  LDCU.64 UR4, c[0x0][0x358] ;  /* 0x00006b00ff0477ac */ /* 0x000e220008000a00 */
[----:B------:R-:W-:Y:S01]  /*0650*/  BSSY.RECONVERGENT B0, `(.L_x_64) ;  /* 0x000001d000007945 */ /* 0x000fe20003800200 */
[C---:B------:R-:W-:Y:S02]  /*0660*/  IMAD R9, R6.reuse, R3, R9 ;  /* 0x0000000306097224 */ /* 0x040fe400078e0209 */
[----:B------:R-:W-:-:S08]  /*0670*/  VIADD R13, R6, 0xffffffff ;  /* 0xffffffff060d7836 */ /* 0x000fd00000000000 */
[----:B------:R-:W-:Y:S05]  /*0680*/  @!P0 BRA `(.L_x_65) ;  /* 0x0000000000608947 */ /* 0x000fea0003800000 */
[----:B------:R-:W-:Y:S01]  /*0690*/  IABS R12, R2 ;  /* 0x00000002000c7213 */ /* 0x000fe20000000000 */
[----:B------:R-:W-:Y:S01]  /*06a0*/  IMAD.MOV.U32 R10, RZ, RZ, RZ ;  /* 0x000000ffff0a7224 */ /* 0x000fe200078e00ff */
[----:B------:R-:W-:Y:S02]  /*06b0*/  IABS R15, R13 ;  /* 0x0000000d000f7213 */ /* 0x000fe40000000000 */
[----:B------:R-:W1:Y:S01]  /*06c0*/  I2F.RP R14, R12 ;  /* 0x0000000c000e7306 */ /* 0x000e620000209400 */
[----:B------:R-:W-:Y:S02]  /*06d0*/  ISETP.GE.AND P1, PT, R13, RZ, PT ;  /* 0x000000ff0d00720c */ /* 0x000fe40003f26270 */
[----:B------:R-:W-:-:S05]  /*06e0*/  ISETP.NE.AND P2, PT, R2, RZ, PT ;  /* 0x000000ff0200720c */ /* 0x000fca0003f45270 */
[----:B-1----:R-:W1:Y:S02]  /*06f0*/  MUFU.RCP R14, R14 ;  /* 0x0000000e000e7308 */ /* 0x002e640000001000 */
[----:B-1----:R-:W-:-:S06]  /*0700*/  VIADD R11, R14, 0xffffffe ;  /* 0x0ffffffe0e0b7836 */ /* 0x002fcc0000000000 */
[----:B------:R-:W1:Y:S02]  /*0710*/  F2I.FTZ.U32.TRUNC.NTZ R11, R11 ;  /* 0x0000000b000b7305 */ /* 0x000e64000021f000 */
[----:B-1----:R-:W-:-:S05]  /*0720*/  IADD3 R5, PT, PT, RZ, -R11, RZ ;  /* 0x8000000bff057210 */ /* 0x002fca0007ffe0ff */
[----:B------:R-:W-:-:S04]  /*0730*/  IMAD R5, R5, R12, RZ ;  /* 0x0000000c05057224 */ /* 0x000fc800078e02ff */
[----:B------:R-:W-:-:S04]  /*0740*/  IMAD.HI.U32 R5, R11, R5, R10 ;  /* 0x000000050b057227 */ /* 0x000fc800078e000a */
[----:B------:R-:W-:-:S04]  /*0750*/  IMAD.MOV.U32 R10, RZ, RZ, R15 ;  /* 0x000000ffff0a7224 */ /* 0x000fc800078e000f */
[----:B------:R-:W-:-:S05]  /*0760*/  IMAD.HI.U32 R5, R5, R10, RZ ;  /* 0x0000000a05057227 */ /* 0x000fca00078e00ff */
[----:B------:R-:W-:-:S05]  /*0770*/  IADD3 R5, PT, PT, -R5, RZ, RZ ;  /* 0x000000ff05057210 */ /* 0x000fca0007ffe1ff */
[----:B------:R-:W-:-:S05]  /*0780*/  IMAD R5, R12, R5, R10 ;  /* 0x000000050c057224 */ /* 0x000fca00078e020a */
[----:B------:R-:W-:-:S13]  /*0790*/  ISETP.GT.U32.AND P0, PT, R12, R5, PT ;  /* 0x000000050c00720c */ /* 0x000fda0003f04070 */
[----:B------:R-:W-:-:S05]  /*07a0*/  @!P0 IMAD.IADD R5, R5, 0x1, -R12 ;  /* 0x0000000105058824 */ /* 0x000fca00078e0a0c */
[----:B------:R-:W-:-:S13]  /*07b0*/  ISETP.GT.U32.AND P0, PT, R12, R5, PT ;  /* 0x000000050c00720c */ /* 0x000fda0003f04070 */
[----:B------:R-:W-:-:S05]  /*07c0*/  @!P0 IADD3 R5, PT, PT, R5, -R12, RZ ;  /* 0x8000000c05058210 */ /* 0x000fca0007ffe0ff */
[----:B------:R-:W-:Y:S01]  /*07d0*/  @!P1 IMAD.MOV R5, RZ, RZ, -R5 ;  /* 0x000000ffff059224 */ /* 0x000fe200078e0a05 */
[----:B------:R-:W-:-:S04]  /*07e0*/  @!P2 LOP3.LUT R5, RZ, R2, RZ, 0x33, !PT ;  /* 0x00000002ff05a212 */ /* 0x000fc800078e33ff */
[----:B------:R-:W-:Y:S01]  /*07f0*/  MOV R2, R5 ;  /* 0x0000000500027202 */ /* 0x000fe20000000f00 */
[----:B------:R-:W-:Y:S06]  /*0800*/  BRA `(.L_x_66) ;  /* 0x0000000000047947 */ /* 0x000fec0003800000 */
.L_x_65:
[----:B------:R-:W-:-:S07]  /*0810*/  IMAD.IADD R2, R13, 0x1, R2 ;  /* 0x000000010d027824 */ /* 0x000fce00078e0202 */
.L_x_66:
[----:B0-----:R-:W-:Y:S05]  /*0820*/  BSYNC.RECONVERGENT B0 ;  /* 0x0000000000007941 */ /* 0x001fea0003800200 */
.L_x_64:
[----:B------:R-:W0:Y:S01]  /*0830*/  LDC.64 R10, c[0x0][0x380] ;  /* 0x0000e000ff0a7b82 */ /* 0x000e220000000a00 */
[----:B------:R-:W-:-:S05]  /*0840*/  SHF.L.U32 R5, R4, 0x2, RZ ;  /* 0x0000000204057819 */ /* 0x000fca00000006ff */
[----:B0-----:R-:W-:-:S05]  /*0850*/  IMAD.WIDE R4, R5, 0x4, R10 ;  /* 0x0000000405047825 */ /* 0x001fca00078e020a */
[----:B------:R-:W2:Y:S02]  /*0860*/  LDG.E R10, desc[UR4][R4.64] ;  /* 0x00000004040a7981 */ /* 0x000ea4000c1e1900 */
[----:B--2---:R-:W-:-:S13]  /*0870*/  ISETP.NE.AND P0, PT, R10, 0x1, PT ;  /* 0x000000010a00780c */ /* 0x004fda0003f05270 */
[----:B------:R-:W0:Y:S01]  /*0880*/  @!P0 LDC.64 R10, c[0x0][0x388] ;  /* 0x0000e200ff0a8b82 */ /* 0x000e220000000a00 */
[----:B------:R-:W-:Y:S01]  /*0890*/  @!P0 IMAD R7, R6, R3, R7 ;  /* 0x0000000306078224 */ /* 0x000fe200078e0207 */
[----:B------:R-:W-:-:S03]  /*08a0*/  @!P0 MOV R15, 0x1 ;  /* 0x00000001000f8802 */ /* 0x000fc60000000f00 */
[----:B------:R-:W-:-:S04]  /*08b0*/  @!P0 IMAD.SHL.U32 R7, R7, 0x4, RZ ;  /* 0x0000000407078824 */ /* 0x000fc800078e00ff */
[----:B0-----:R-:W-:-:S05]  /*08c0*/  @!P0 IMAD.WIDE R6, R7, 0x4, R10 ;  /* 0x0000000407068825 */ /* 0x001fca00078e020a */
[----:B------:R0:W-:Y:S04]  /*08d0*/  @!P0 STG.E desc[UR4][R6.64], R15 ;  /* 0x0000000f06008986 */ /* 0x0001e8000c101904 */
[----:B------:R-:W2:Y:S02]  /*08e0*/  LDG.E R10, desc[UR4][R4.64+0x4] ;  /* 0x00000404040a7981 */ /* 0x000ea4000c1e1900 */
[----:B--2---:R-:W-:-:S13]  /*08f0*/  ISETP.NE.AND P0, PT, R10, 0x1, PT ;  /* 0x000000010a00780c */ /* 0x004fda0003f05270 */
[----:B------:R-:W1:Y:S01]  /*0900*/  @!P0 LDC.64 R10, c[0x0][0x388] ;  /* 0x0000e200ff0a8b82 */ /* 0x000e620000000a00 */
[----:B------:R-:W-:Y:S01]  /*0910*/  @!P0 IMAD R8, R8, R3, R0 ;  /* 0x0000000308088224 */ /* 0x000fe200078e0200 */
[----:B------:R-:W-:-:S03]  /*0920*/  @!P0 MOV R17, 0x1 ;  /* 0x0000000100118802 */ /* 0x000fc60000000f00 */
[----:B------:R-:W-:-:S04]  /*0930*/  @!P0 IMAD.SHL.U32 R13, R8, 0x4, RZ ;  /* 0x00000004080d8824 */ /* 0x000fc800078e00ff */
[----:B-1----:R-:W-:-:S05]  /*0940*/  @!P0 IMAD.WIDE R10, R13, 0x4, R10 ;  /* 0x000000040d0a8825 */ /* 0x002fca00078e020a */
[----:B------:R1:W-:Y:S04]  /*0950*/  @!P0 STG.E desc[UR4][R10.64+0x4], R17 ;  /* 0x000004110a008986 */ /* 0x0003e8000c101904 */
[----:B------:R-:W2:Y:S02]  /*0960*/  LDG.E R8, desc[UR4][R4.64+0x8] ;  /* 0x0000080404087981 */ /* 0x000ea4000c1e1900 */
[----:B--2---:R-:W-:-:S13]  /*0970*/  ISETP.NE.AND P0, PT, R8, 0x1, PT ;  /* 0x000000010800780c */ /* 0x004fda0003f05270 */
[----:B0-----:R-:W0:Y:S01]  /*0980*/  @!P0 LDC.64 R6, c[0x0][0x388] ;  /* 0x0000e200ff068b82 */ /* 0x001e220000000a00 */
[----:B------:R-:W-:Y:S01]  /*0990*/  @!P0 IMAD.SHL.U32 R9, R9, 0x4, RZ ;  /* 0x0000000409098824 */ /* 0x000fe200078e00ff */
[----:B------:R-:W-:-:S03]  /*09a0*/  @!P0 MOV R13, 0x1 ;  /* 0x00000001000d8802 */ /* 0x000fc60000000f00 */
[----:B0-----:R-:W-:-:S05]  /*09b0*/  @!P0 IMAD.WIDE R6, R9, 0x4, R6 ;  /* 0x0000000409068825 */ /* 0x001fca00078e0206 */
[----:B------:R1:W-:Y:S04]  /*09c0*/  @!P0 STG.E desc[UR4][R6.64+0x8], R13 ;  /* 0x0000080d06008986 */ /* 0x0003e8000c101904 */
[----:B------:R-:W2:Y:S02]  /*09d0*/  LDG.E R8, desc[UR4][R4.64+0xc] ;  /* 0x00000c0404087981 */ /* 0x000ea4000c1e1900 */
[----:B--2---:R-:W-:-:S13]  /*09e0*/  ISETP.NE.AND P0, PT, R8, 0x1, PT ;  /* 0x000000010800780c */ /* 0x004fda0003f05270 */
[----:B-1----:R-:W-:Y:S05]  /*09f0*/  @P0 EXIT ;  /* 0x000000000000094d */ /* 0x002fea0003800000 */
[----:B------:R-:W0:Y:S01]  /*0a00*/  LDC.64 R4, c[0x0][0x388] ;  /* 0x0000e200ff047b82 */ /* 0x000e220000000a00 */
[----:B------:R-:W-:Y:S02]  /*0a10*/  IMAD R3, R2, R3, R0 ;  /* 0x0000000302037224 */ /* 0x000fe400078e0200 */
[----:B------:R-:W-:Y:S02]  /*0a20*/  HFMA2 R7, -RZ, RZ, 0, 5.9604644775390625e-08 ;  /* 0x00000001ff077431 */ /* 0x000fe400000001ff */
[----:B------:R-:W-:-:S04]  /*0a30*/  IMAD.SHL.U32 R3, R3, 0x4, RZ ;  /* 0x0000000403037824 */ /* 0x000fc800078e00ff */
[----:B0-----:R-:W-:-:S05]  /*0a40*/  IMAD.WIDE R2, R3, 0x4, R4 ;  /* 0x0000000403027825 */ /* 0x001fca00078e0204 */
[----:B------:R-:W-:Y:S01]  /*0a50*/  STG.E desc[UR4][R2.64+0xc], R7 ;  /* 0x00000c0702007986 */ /* 0x000fe2000c101904 */
[----:B------:R-:W-:Y:S05]  /*0a60*/  EXIT ;  /* 0x000000000000794d */ /* 0x000fea0003800000 */
.L_x_67:
        /* <DEDUP_REMOVED lines=9> */
.L_x_74:


//--------------------- .text._Z13kernelAoS_colPiS_iii --------------------------
	.section	.text._Z13kernelAoS_colPiS_iii,"ax",@progbits
	.align	128
        .global         _Z13kernelAoS_colPiS_iii
        .type           _Z13kernelAoS_colPiS_iii,@function
        .size           _Z13kernelAoS_colPiS_iii,(.L_x_75 - _Z13kernelAoS_colPiS_iii)
        .other          _Z13kernelAoS_colPiS_iii,@"STO_CUDA_ENTRY STV_DEFAULT"
_Z13kernelAoS_colPiS_iii:
.text._Z13kernelAoS_colPiS_iii:
[----:B------:R-:W-:Y:S01]  /*0000*/  LDC R1, c[0x0][0x37c] ;  /* 0x0000df00ff017b82 */ /* 0x000fe20000000800 */
[----:B------:R-:W0:Y:S01]  /*0010*/  S2R R0, SR_TID.X ;  /* 0x0000000000007919 */ /* 0x000e220000002100 */
[----:B------:R-:W1:Y:S01]  /*0020*/  LDCU UR4, c[0x0][0x398] ;  /* 0x00007300ff0477ac */ /* 0x000e620008000800 */
[----:B------:R-:W0:Y:S01]  /*0030*/  S2R R3, SR_CTAID.X ;  /* 0x0000000000037919 */ /* 0x000e220000002500 */
[----:B------:R-:W1:Y:S01]  /*0040*/  LDCU UR5, c[0x0][0x394] ;  /* 0x00007280ff0577ac */ /* 0x000e620008000800 */
[----:B------:R-:W0:Y:S01]  /*0050*/  LDCU UR6, c[0x0][0x360] ;  /* 0x00006c00ff0677ac */ /* 0x000e220008000800 */
[----:B-1----:R-:W-:Y:S01]  /*0060*/  UIMAD UR4, UR4, UR5, URZ ;  /* 0x00000005040472a4 */ /* 0x002fe2000f8e02ff */
[----:B0-----:R-:W-:-:S05]  /*0070*/  IMAD R0, R3, UR6, R0 ;  /* 0x0000000603007c24 */ /* 0x001fca000f8e0200 */
[----:B------:R-:W-:-:S13]  /*0080*/  ISETP.GE.AND P0, PT, R0, UR4, PT ;  /* 0x0000000400007c0c */ /* 0x000fda000bf06270 */
[----:B------:R-:W-:Y:S05]  /*0090*/  @P0 EXIT ;  /* 0x000000000000094d */ /* 0x000fea0003800000 */
[----:B------:R-:W0:Y:S01]  /*00a0*/  LDC.64 R2, c[0x0][0x380] ;  /* 0x0000e000ff027b82 */ /* 0x000e220000000a00 */
[----:B------:R-:W1:Y:S01]  /*00b0*/  LDCU.64 UR4, c[0x0][0x358] ;  /* 0x00006b00ff0477ac */ /* 0x000e620008000a00 */
[----:B------:R-:W-:-:S04]  /*00c0*/  IMAD.SHL.U32 R5, R0, 0x4, RZ ;  /* 0x0000000400057824 */ /* 0x000fc800078e00ff */
[----:B0-----:R-:W-:-:S05]  /*00d0*/  IMAD.WIDE R2, R5, 0x4, R2 ;  /* 0x0000000405027825 */ /* 0x001fca00078e0202 */
[----:B-1----:R-:W2:Y:S04]  /*00e0*/  LDG.E R5, desc[UR4][R2.64+0x8] ;  /* 0x0000080402057981 */ /* 0x002ea8000c1e1900 */
[----:B------:R-:W3:Y:S04]  /*00f0*/  LDG.E R0, desc[UR4][R2.64] ;  /* 0x0000000402007981 */ /* 0x000ee8000c1e1900 */
[----:B------:R-:W4:Y:S04]  /*0100*/  LDG.E R4, desc[UR4][R2.64+0x4] ;  /* 0x0000040402047981 */ /* 0x000f28000c1e1900 */
[----:B------:R-:W5:Y:S01]  /*0110*/  LDG.E R6, desc[UR4][R2.64+0xc] ;  /* 0x00000c0402067981 */ /* 0x000f62000c1e1900 */
[----:B--2---:R-:W-:-:S04]  /*0120*/  ISETP.NE.AND P0, PT, R5, RZ, PT ;  /* 0x000000ff0500720c */ /* 0x004fc80003f05270 */
[----:B---3--:R-:W-:-:S04]  /*0130*/  ISETP.EQ.OR P0, PT, R0, RZ, !P0 ;  /* 0x000000ff0000720c */ /* 0x008fc80004702670 */
[----:B----4-:R-:W-:-:S04]  /*0140*/  ISETP.NE.OR P0, PT, R4, RZ, P0 ;  /* 0x000000ff0400720c */ /* 0x010fc80000705670 */
[----:B-----5:R-:W-:-:S13]  /*0150*/  ISETP.NE.OR P0, PT, R6, RZ, P0 ;  /* 0x000000ff0600720c */ /* 0x020fda0000705670 */
[----:B------:R-:W-:Y:S01]  /*0160*/  @!P0 IMAD.MOV.U32 R7, RZ, RZ, 0x1 ;  /* 0x00000001ff078424 */ /* 0x000fe200078e00ff */
[----:B------:R0:W-:Y:S04]  /*0170*/  @!P0 STG.E desc[UR4][R2.64], RZ ;  /* 0x000000ff02008986 */ /* 0x0001e8000c101904 */
[----:B------:R0:W-:Y:S04]  /*0180*/  @!P0 STG.E desc[UR4][R2.64+0x4], R7 ;  /* 0x0000040702008986 */ /* 0x0001e8000c101904 */
[----:B------:R0:W-:Y:S04]  /*0190*/  @!P0 STG.E desc[UR4][R2.64+0xc], R7 ;  /* 0x00000c0702008986 */ /* 0x0001e8000c101904 */
[----:B------:R0:W-:Y:S01]  /*01a0*/  @!P0 STG.E desc[UR4][R2.64+0x8], RZ ;  /* 0x000008ff02008986 */ /* 0x0001e2000c101904 */
[----:B------:R-:W-:Y:S05]  /*01b0*/  @!P0 EXIT ;  /* 0x000000000000894d */ /* 0x000fea0003800000 */
[----:B------:R-:W-:Y:S02]  /*01c0*/  ISETP.NE.AND P1, PT, R6, RZ, PT ;  /* 0x000000ff0600720c */ /* 0x000fe40003f25270 */
[----:B------:R-:W-:Y:S02]  /*01d0*/  LOP3.LUT P0, RZ, R0, R5, RZ, 0xfc, !PT ;  /* 0x0000000500ff7212 */ /* 0x000fe4000780fcff */
[----:B------:R-:W-:-:S04]  /*01e0*/  ISETP.EQ.OR P1, PT, R4, RZ, !P1 ;  /* 0x000000ff0400720c */ /* 0x000fc80004f22670 */
[----:B------:R-:W-:-:S13]  /*01f0*/  PLOP3.LUT P0, PT, P1, P0, PT, 0xf8, 0x8f ;  /* 0x00000000008f781c */ /* 0x000fda0000f01f70 */
[----:B------:R-:W-:Y:S05]  /*0200*/  @P0 EXIT ;  /* 0x000000000000094d */ /* 0x000fea0003800000 */
[----:B------:R-:W-:Y:S01]  /*0210*/  IMAD.MOV.U32 R5, RZ, RZ, 0x1 ;  /* 0x00000001ff057424 */ /* 0x000fe200078e00ff */
[----:B------:R-:W-:Y:S04]  /*0220*/  STG.E desc[UR4][R2.64+0x4], RZ ;  /* 0x000004ff02007986 */ /* 0x000fe8000c101904 */
[----:B------:R-:W-:Y:S04]  /*0230*/  STG.E desc[UR4][R2.64+0xc], RZ ;  /* 0x00000cff02007986 */ /* 0x000fe8000c101904 */
[----:B------:R-:W-:Y:S04]  /*0240*/  STG.E desc[UR4][R2.64], R5 ;  /* 0x0000000502007986 */ /* 0x000fe8000c101904 */
[----:B------:R-:W-:Y:S01]  /*0250*/  STG.E desc[UR4][R2.64+0x8], R5 ;  /* 0x0000080502007986 */ /* 0x000fe2000c101904 */
[----:B------:R-:W-:Y:S05]  /*0260*/  EXIT ;  /* 0x000000000000794d */ /* 0x000fea0003800000 */
.L_x_68:
        /* <DEDUP_REMOVED lines=9> */
.L_x_75:


//--------------------- .nv.shared.reserved.0     --------------------------
	.section	.nv.shared.reserved.0,"aw",@nobits
	.weak		__nv_reservedSMEM_offset_0_alias
	.size		__nv_reservedSMEM_offset_0_alias, 0, 64
	.other		__nv_reservedSMEM_offset_0_alias,@"STO_CUDA_RESERVED_SHARED STV_DEFAULT"
__nv_reservedSMEM_offset_0_alias:
	.zero		0
	.zero		64


//--------------------- .nv.constant0._Z22kernelAoS_stream_bordePiS_iii --------------------------
	.section	.nv.constant0._Z22kernelAoS_stream_bordePiS_iii,"a",@progbits
	.sectionflags	@""
	.align	4
.nv.constant0._Z22kernelAoS_stream_bordePiS_iii:
	.zero		924


//--------------------- .nv.constant0._Z19kernelAoS_col_bordePiS_iiii --------------------------
	.section	.nv.constant0._Z19kernelAoS_col_bordePiS_iiii,"a",@progbits
	.sectionflags	@""
	.align	4
.nv.constant0._Z19kernelAoS_col_bordePiS_iiii:
	.zero		928


//--------------------- .nv.constant0._Z7f_out_0Piii --------------------------
	.section	.nv.constant0._Z7f_out_0Piii,"a",@progbits
	.sectionflags	@""
	.align	4
.nv.constant0._Z7f_out_0Piii:
	.zero		912


//--------------------- .nv.constant0._Z16kernelSoA_streamPiS_iii --------------------------
	.section	.nv.constant0._Z16kernelSoA_streamPiS_iii,"a",@progbits
	.sectionflags	@""
	.align	4
.nv.constant0._Z16kernelSoA_streamPiS_iii:
	.zero		924


//--------------------- .nv.constant0._Z13kernelSoA_colPiS_iii --------------------------
	.section	.nv.constant0._Z13kernelSoA_colPiS_iii,"a",@progbits
	.sectionflags	@""
	.align	4
.nv.constant0._Z13kernelSoA_colPiS_iii:
	.zero		924


//--------------------- .nv.constant0._Z16kernelAoS_streamPiS_ii --------------------------
	.section	.nv.constant0._Z16kernelAoS_streamPiS_ii,"a",@progbits
	.sectionflags	@""
	.align	4
.nv.constant0._Z16kernelAoS_streamPiS_ii:
	.zero		920


//--------------------- .nv.constant0._Z13kernelAoS_colPiS_iii --------------------------
	.section	.nv.constant0._Z13kernelAoS_colPiS_iii,"a",@progbits
	.sectionflags	@""
	.align	4
.nv.constant0._Z13kernelAoS_colPiS_iii:
	.zero		924


//--------------------- SYMBOLS --------------------------

	.type		.nv.reservedSmem.offset0,@object
	.size		.nv.reservedSmem.offset0,0x4
